	.target	sm_100a

	.elftype	@"ET_EXEC"


//--------------------- .note.nv.tkinfo           --------------------------
	.section	.note.nv.tkinfo,"",@"SHT_NOTE"
	.sectionflags	@"SHF_NOTE_NV_TKINFO"
	.tkinfo
        /*0018*/ 	.word	0x00000002
        /*0030*/ 	.string	""
        /*0030*/ 	.string	"ptxas"
        /*0030*/ 	.string	"Cuda compilation tools, release 13.0, V13.0.88"
        /*0030*/ 	.string	"Build cuda_13.0.r13.0/compiler.36424714_0"
        /*0030*/ 	.string	"-arch sm_100a -m 64 "



//--------------------- .note.nv.cuinfo           --------------------------
	.section	.note.nv.cuinfo,"",@"SHT_NOTE"
	.sectionflags	@"SHF_NOTE_NV_CUINFO"
        /*0018*/ 	.short	0x0002
        /*001a*/ 	.short	0x0064
        /*001c*/ 	.short	0x0082
	.zero		2


//--------------------- .nv.info                  --------------------------
	.section	.nv.info,"",@"SHT_CUDA_INFO"
	.align	4


	//----- nvinfo : EIATTR_REGCOUNT
	.align		4
        /*0000*/ 	.byte	0x04, 0x2f
        /*0002*/ 	.short	(.L_12 - .L_11)
	.align		4
.L_11:
        /*0004*/ 	.word	index@(_ZN7cutlass13device_kernelIN5flash11enable_sm90INS1_16FlashAttnFwdSm90INS1_25CollectiveMainloopFwdSm90ILi2EN4cute5tupleIJNS5_1CILi1EEES8_S8_EEENS6_IJNS7_ILi128EEENS7_ILi224EEESA_EEELi128ENS_12float_e4m3_tEfNS_4arch4Sm90ELb1ELb0ELb0ELb1ELb0ELb1ELb0ELb1ELb1ELb1ELb1ELb0EEENS1_21CollectiveEpilogueFwdINS6_IJSA_SA_SB_EEES9_NS_10bfloat16_tESF_Li256ELb1ELb1ELb1ELb1EEENS1_36VarlenDynamicPersistentTileSchedulerILi128ELi224ELi256ELi128ELb1ELb1ELb1ELb1ELb1ELb1EEEEEEEEEvNT_6ParamsE)
        /*0008*/ 	.word	0x00000004


	//----- nvinfo : EIATTR_FRAME_SIZE
	.align		4
.L_12:
        /*000c*/ 	.byte	0x04, 0x11
        /*000e*/ 	.short	(.L_14 - .L_13)
	.align		4
.L_13:
        /*0010*/ 	.word	index@(_ZN7cutlass13device_kernelIN5flash11enable_sm90INS1_16FlashAttnFwdSm90INS1_25CollectiveMainloopFwdSm90ILi2EN4cute5tupleIJNS5_1CILi1EEES8_S8_EEENS6_IJNS7_ILi128EEENS7_ILi224EEESA_EEELi128ENS_12float_e4m3_tEfNS_4arch4Sm90ELb1ELb0ELb0ELb1ELb0ELb1ELb0ELb1ELb1ELb1ELb1ELb0EEENS1_21CollectiveEpilogueFwdINS6_IJSA_SA_SB_EEES9_NS_10bfloat16_tESF_Li256ELb1ELb1ELb1ELb1EEENS1_36VarlenDynamicPersistentTileSchedulerILi128ELi224ELi256ELi128ELb1ELb1ELb1ELb1ELb1ELb1EEEEEEEEEvNT_6ParamsE)
        /*0014*/ 	.word	0x00000000


	//----- nvinfo : EIATTR_REGCOUNT
	.align		4
.L_14:
        /*0018*/ 	.byte	0x04, 0x2f
        /*001a*/ 	.short	(.L_16 - .L_15)
	.align		4
.L_15:
        /*001c*/ 	.word	index@(_ZN7cutlass13device_kernelIN5flash11enable_sm90INS1_16FlashAttnFwdSm90INS1_25CollectiveMainloopFwdSm90ILi2EN4cute5tupleIJNS5_1CILi1EEES8_S8_EEENS6_IJNS7_ILi128EEENS7_ILi224EEESA_EEELi128ENS_12float_e4m3_tEfNS_4arch4Sm90ELb1ELb0ELb0ELb1ELb0ELb0ELb0ELb1ELb1ELb1ELb1ELb0EEENS1_21CollectiveEpilogueFwdINS6_IJSA_SA_SB_EEES9_NS_10bfloat16_tESF_Li256ELb1ELb1ELb1ELb1EEENS1_36VarlenDynamicPersistentTileSchedulerILi128ELi224ELi256ELi128ELb1ELb1ELb1ELb1ELb1ELb1EEEEEEEEEvNT_6ParamsE)
        /*0020*/ 	.word	0x00000004


	//----- nvinfo : EIATTR_FRAME_SIZE
	.align		4
.L_16:
        /*0024*/ 	.byte	0x04, 0x11
        /*0026*/ 	.short	(.L_18 - .L_17)
	.align		4
.L_17:
        /*0028*/ 	.word	index@(_ZN7cutlass13device_kernelIN5flash11enable_sm90INS1_16FlashAttnFwdSm90INS1_25CollectiveMainloopFwdSm90ILi2EN4cute5tupleIJNS5_1CILi1EEES8_S8_EEENS6_IJNS7_ILi128EEENS7_ILi224EEESA_EEELi128ENS_12float_e4m3_tEfNS_4arch4Sm90ELb1ELb0ELb0ELb1ELb0ELb0ELb0ELb1ELb1ELb1ELb1ELb0EEENS1_21CollectiveEpilogueFwdINS6_IJSA_SA_SB_EEES9_NS_10bfloat16_tESF_Li256ELb1ELb1ELb1ELb1EEENS1_36VarlenDynamicPersistentTileSchedulerILi128ELi224ELi256ELi128ELb1ELb1ELb1ELb1ELb1ELb1EEEEEEEEEvNT_6ParamsE)
        /*002c*/ 	.word	0x00000000


	//----- nvinfo : EIATTR_REGCOUNT
	.align		4
.L_18:
        /*0030*/ 	.byte	0x04, 0x2f
        /*0032*/ 	.short	(.L_20 - .L_19)
	.align		4
.L_19:
        /*0034*/ 	.word	index@(_ZN7cutlass13device_kernelIN5flash11enable_sm90INS1_16FlashAttnFwdSm90INS1_25CollectiveMainloopFwdSm90ILi2EN4cute5tupleIJNS5_1CILi1EEES8_S8_EEENS6_IJNS7_ILi128EEENS7_ILi224EEESA_EEELi128ENS_12float_e4m3_tEfNS_4arch4Sm90ELb1ELb0ELb0ELb0ELb0ELb0ELb0ELb1ELb1ELb1ELb1ELb0EEENS1_21CollectiveEpilogueFwdINS6_IJSA_SA_SB_EEES9_NS_10bfloat16_tESF_Li256ELb0ELb1ELb1ELb1EEENS1_19SingleTileSchedulerILb0ELb1ELb1ELi128EEEEEEEEEvNT_6ParamsE)
        /*0038*/ 	.word	0x00000004


	//----- nvinfo : EIATTR_FRAME_SIZE
	.align		4
.L_20:
        /*003c*/ 	.byte	0x04, 0x11
        /*003e*/ 	.short	(.L_22 - .L_21)
	.align		4
.L_21:
        /*0040*/ 	.word	index@(_ZN7cutlass13device_kernelIN5flash11enable_sm90INS1_16FlashAttnFwdSm90INS1_25CollectiveMainloopFwdSm90ILi2EN4cute5tupleIJNS5_1CILi1EEES8_S8_EEENS6_IJNS7_ILi128EEENS7_ILi224EEESA_EEELi128ENS_12float_e4m3_tEfNS_4arch4Sm90ELb1ELb0ELb0ELb0ELb0ELb0ELb0ELb1ELb1ELb1ELb1ELb0EEENS1_21CollectiveEpilogueFwdINS6_IJSA_SA_SB_EEES9_NS_10bfloat16_tESF_Li256ELb0ELb1ELb1ELb1EEENS1_19SingleTileSchedulerILb0ELb1ELb1ELi128EEEEEEEEEvNT_6ParamsE)
        /*0044*/ 	.word	0x00000000


	//----- nvinfo : EIATTR_REGCOUNT
	.align		4
.L_22:
        /*0048*/ 	.byte	0x04, 0x2f
        /*004a*/ 	.short	(.L_24 - .L_23)
	.align		4
.L_23:
        /*004c*/ 	.word	index@(_ZN7cutlass13device_kernelIN5flash11enable_sm90INS1_16FlashAttnFwdSm90INS1_25CollectiveMainloopFwdSm90ILi2EN4cute5tupleIJNS5_1CILi1EEES8_S8_EEENS6_IJNS7_ILi128EEENS7_ILi224EEESA_EEELi128ENS_12float_e4m3_tEfNS_4arch4Sm90ELb0ELb1ELb0ELb1ELb0ELb1ELb0ELb1ELb1ELb1ELb1ELb0EEENS1_21CollectiveEpilogueFwdINS6_IJSA_SA_SB_EEES9_NS_10bfloat16_tESF_Li256ELb1ELb1ELb1ELb1EEENS1_36VarlenDynamicPersistentTileSchedulerILi128ELi224ELi256ELi128ELb1ELb1ELb1ELb1ELb0ELb1EEEEEEEEEvNT_6ParamsE)
        /*0050*/ 	.word	0x00000004


	//----- nvinfo : EIATTR_FRAME_SIZE
	.align		4
.L_24:
        /*0054*/ 	.byte	0x04, 0x11
        /*0056*/ 	.short	(.L_26 - .L_25)
	.align		4
.L_25:
        /*0058*/ 	.word	index@(_ZN7cutlass13device_kernelIN5flash11enable_sm90INS1_16FlashAttnFwdSm90INS1_25CollectiveMainloopFwdSm90ILi2EN4cute5tupleIJNS5_1CILi1EEES8_S8_EEENS6_IJNS7_ILi128EEENS7_ILi224EEESA_EEELi128ENS_12float_e4m3_tEfNS_4arch4Sm90ELb0ELb1ELb0ELb1ELb0ELb1ELb0ELb1ELb1ELb1ELb1ELb0EEENS1_21CollectiveEpilogueFwdINS6_IJSA_SA_SB_EEES9_NS_10bfloat16_tESF_Li256ELb1ELb1ELb1ELb1EEENS1_36VarlenDynamicPersistentTileSchedulerILi128ELi224ELi256ELi128ELb1ELb1ELb1ELb1ELb0ELb1EEEEEEEEEvNT_6ParamsE)
        /*005c*/ 	.word	0x00000000


	//----- nvinfo : EIATTR_REGCOUNT
	.align		4
.L_26:
        /*0060*/ 	.byte	0x04, 0x2f
        /*0062*/ 	.short	(.L_28 - .L_27)
	.align		4
.L_27:
        /*0064*/ 	.word	index@(_ZN7cutlass13device_kernelIN5flash11enable_sm90INS1_16FlashAttnFwdSm90INS1_25CollectiveMainloopFwdSm90ILi2EN4cute5tupleIJNS5_1CILi1EEES8_S8_EEENS6_IJNS7_ILi128EEENS7_ILi224EEESA_EEELi128ENS_12float_e4m3_tEfNS_4arch4Sm90ELb0ELb1ELb0ELb1ELb0ELb0ELb0ELb1ELb1ELb1ELb1ELb0EEENS1_21CollectiveEpilogueFwdINS6_IJSA_SA_SB_EEES9_NS_10bfloat16_tESF_Li256ELb1ELb1ELb1ELb1EEENS1_36VarlenDynamicPersistentTileSchedulerILi128ELi224ELi256ELi128ELb1ELb1ELb1ELb1ELb0ELb1EEEEEEEEEvNT_6ParamsE)
        /*0068*/ 	.word	0x00000004


	//----- nvinfo : EIATTR_FRAME_SIZE
	.align		4
.L_28:
        /*006c*/ 	.byte	0x04, 0x11
        /*006e*/ 	.short	(.L_30 - .L_29)
	.align		4
.L_29:
        /*0070*/ 	.word	index@(_ZN7cutlass13device_kernelIN5flash11enable_sm90INS1_16FlashAttnFwdSm90INS1_25CollectiveMainloopFwdSm90ILi2EN4cute5tupleIJNS5_1CILi1EEES8_S8_EEENS6_IJNS7_ILi128EEENS7_ILi224EEESA_EEELi128ENS_12float_e4m3_tEfNS_4arch4Sm90ELb0ELb1ELb0ELb1ELb0ELb0ELb0ELb1ELb1ELb1ELb1ELb0EEENS1_21CollectiveEpilogueFwdINS6_IJSA_SA_SB_EEES9_NS_10bfloat16_tESF_Li256ELb1ELb1ELb1ELb1EEENS1_36VarlenDynamicPersistentTileSchedulerILi128ELi224ELi256ELi128ELb1ELb1ELb1ELb1ELb0ELb1EEEEEEEEEvNT_6ParamsE)
        /*0074*/ 	.word	0x00000000


	//----- nvinfo : EIATTR_REGCOUNT
	.align		4
.L_30:
        /*0078*/ 	.byte	0x04, 0x2f
        /*007a*/ 	.short	(.L_32 - .L_31)
	.align		4
.L_31:
        /*007c*/ 	.word	index@(_ZN7cutlass13device_kernelIN5flash11enable_sm90INS1_16FlashAttnFwdSm90INS1_25CollectiveMainloopFwdSm90ILi2EN4cute5tupleIJNS5_1CILi1EEES8_S8_EEENS6_IJNS7_ILi128EEENS7_ILi224EEESA_EEELi128ENS_12float_e4m3_tEfNS_4arch4Sm90ELb0ELb1ELb0ELb0ELb0ELb0ELb0ELb1ELb1ELb1ELb1ELb0EEENS1_21CollectiveEpilogueFwdINS6_IJSA_SA_SB_EEES9_NS_10bfloat16_tESF_Li256ELb0ELb1ELb1ELb1EEENS1_19SingleTileSchedulerILb0ELb1ELb1ELi128EEEEEEEEEvNT_6ParamsE)
        /*0080*/ 	.word	0x00000004


	//----- nvinfo : EIATTR_FRAME_SIZE
	.align		4
.L_32:
        /*0084*/ 	.byte	0x04, 0x11
        /*0086*/ 	.short	(.L_34 - .L_33)
	.align		4
.L_33:
        /*0088*/ 	.word	index@(_ZN7cutlass13device_kernelIN5flash11enable_sm90INS1_16FlashAttnFwdSm90INS1_25CollectiveMainloopFwdSm90ILi2EN4cute5tupleIJNS5_1CILi1EEES8_S8_EEENS6_IJNS7_ILi128EEENS7_ILi224EEESA_EEELi128ENS_12float_e4m3_tEfNS_4arch4Sm90ELb0ELb1ELb0ELb0ELb0ELb0ELb0ELb1ELb1ELb1ELb1ELb0EEENS1_21CollectiveEpilogueFwdINS6_IJSA_SA_SB_EEES9_NS_10bfloat16_tESF_Li256ELb0ELb1ELb1ELb1EEENS1_19SingleTileSchedulerILb0ELb1ELb1ELi128EEEEEEEEEvNT_6ParamsE)
        /*008c*/ 	.word	0x00000000


	//----- nvinfo : EIATTR_REGCOUNT
	.align		4
.L_34:
        /*0090*/ 	.byte	0x04, 0x2f
        /*0092*/ 	.short	(.L_36 - .L_35)
	.align		4
.L_35:
        /*0094*/ 	.word	index@(_ZN7cutlass13device_kernelIN5flash11enable_sm90INS1_16FlashAttnFwdSm90INS1_25CollectiveMainloopFwdSm90ILi2EN4cute5tupleIJNS5_1CILi1EEES8_S8_EEENS6_IJNS7_ILi128EEENS7_ILi224EEESA_EEELi128ENS_12float_e4m3_tEfNS_4arch4Sm90ELb0ELb0ELb0ELb1ELb0ELb1ELb0ELb1ELb1ELb1ELb1ELb0EEENS1_21CollectiveEpilogueFwdINS6_IJSA_SA_SB_EEES9_NS_10bfloat16_tESF_Li256ELb1ELb1ELb1ELb1EEENS1_36VarlenDynamicPersistentTileSchedulerILi128ELi224ELi256ELi128ELb1ELb1ELb1ELb0ELb1ELb1EEEEEEEEEvNT_6ParamsE)
        /*0098*/ 	.word	0x00000004


	//----- nvinfo : EIATTR_FRAME_SIZE
	.align		4
.L_36:
        /*009c*/ 	.byte	0x04, 0x11
        /*009e*/ 	.short	(.L_38 - .L_37)
	.align		4
.L_37:
        /*00a0*/ 	.word	index@(_ZN7cutlass13device_kernelIN5flash11enable_sm90INS1_16FlashAttnFwdSm90INS1_25CollectiveMainloopFwdSm90ILi2EN4cute5tupleIJNS5_1CILi1EEES8_S8_EEENS6_IJNS7_ILi128EEENS7_ILi224EEESA_EEELi128ENS_12float_e4m3_tEfNS_4arch4Sm90ELb0ELb0ELb0ELb1ELb0ELb1ELb0ELb1ELb1ELb1ELb1ELb0EEENS1_21CollectiveEpilogueFwdINS6_IJSA_SA_SB_EEES9_NS_10bfloat16_tESF_Li256ELb1ELb1ELb1ELb1EEENS1_36VarlenDynamicPersistentTileSchedulerILi128ELi224ELi256ELi128ELb1ELb1ELb1ELb0ELb1ELb1EEEEEEEEEvNT_6ParamsE)
        /*00a4*/ 	.word	0x00000000


	//----- nvinfo : EIATTR_REGCOUNT
	.align		4
.L_38:
        /*00a8*/ 	.byte	0x04, 0x2f
        /*00aa*/ 	.short	(.L_40 - .L_39)
	.align		4
.L_39:
        /*00ac*/ 	.word	index@(_ZN7cutlass13device_kernelIN5flash11enable_sm90INS1_16FlashAttnFwdSm90INS1_25CollectiveMainloopFwdSm90ILi2EN4cute5tupleIJNS5_1CILi1EEES8_S8_EEENS6_IJNS7_ILi128EEENS7_ILi224EEESA_EEELi128ENS_12float_e4m3_tEfNS_4arch4Sm90ELb0ELb0ELb0ELb1ELb0ELb0ELb0ELb1ELb1ELb1ELb1ELb0EEENS1_21CollectiveEpilogueFwdINS6_IJSA_SA_SB_EEES9_NS_10bfloat16_tESF_Li256ELb1ELb1ELb1ELb1EEENS1_36VarlenDynamicPersistentTileSchedulerILi128ELi224ELi256ELi128ELb1ELb1ELb1ELb0ELb1ELb1EEEEEEEEEvNT_6ParamsE)
        /*00b0*/ 	.word	0x00000004


	//----- nvinfo : EIATTR_FRAME_SIZE
	.align		4
.L_40:
        /*00b4*/ 	.byte	0x04, 0x11
        /*00b6*/ 	.short	(.L_42 - .L_41)
	.align		4
.L_41:
        /*00b8*/ 	.word	index@(_ZN7cutlass13device_kernelIN5flash11enable_sm90INS1_16FlashAttnFwdSm90INS1_25CollectiveMainloopFwdSm90ILi2EN4cute5tupleIJNS5_1CILi1EEES8_S8_EEENS6_IJNS7_ILi128EEENS7_ILi224EEESA_EEELi128ENS_12float_e4m3_tEfNS_4arch4Sm90ELb0ELb0ELb0ELb1ELb0ELb0ELb0ELb1ELb1ELb1ELb1ELb0EEENS1_21CollectiveEpilogueFwdINS6_IJSA_SA_SB_EEES9_NS_10bfloat16_tESF_Li256ELb1ELb1ELb1ELb1EEENS1_36VarlenDynamicPersistentTileSchedulerILi128ELi224ELi256ELi128ELb1ELb1ELb1ELb0ELb1ELb1EEEEEEEEEvNT_6ParamsE)
        /*00bc*/ 	.word	0x00000000


	//----- nvinfo : EIATTR_REGCOUNT
	.align		4
.L_42:
        /*00c0*/ 	.byte	0x04, 0x2f
        /*00c2*/ 	.short	(.L_44 - .L_43)
	.align		4
.L_43:
        /*00c4*/ 	.word	index@(_ZN7cutlass13device_kernelIN5flash11enable_sm90INS1_16FlashAttnFwdSm90INS1_25CollectiveMainloopFwdSm90ILi2EN4cute5tupleIJNS5_1CILi1EEES8_S8_EEENS6_IJNS7_ILi128EEENS7_ILi224EEESA_EEELi128ENS_12float_e4m3_tEfNS_4arch4Sm90ELb0ELb0ELb0ELb0ELb0ELb0ELb0ELb1ELb1ELb1ELb1ELb0EEENS1_21CollectiveEpilogueFwdINS6_IJSA_SA_SB_EEES9_NS_10bfloat16_tESF_Li256ELb0ELb1ELb1ELb1EEENS1_19SingleTileSchedulerILb0ELb1ELb1ELi128EEEEEEEEEvNT_6ParamsE)
        /*00c8*/ 	.word	0x00000004


	//----- nvinfo : EIATTR_FRAME_SIZE
	.align		4
.L_44:
        /*00cc*/ 	.byte	0x04, 0x11
        /*00ce*/ 	.short	(.L_46 - .L_45)
	.align		4
.L_45:
        /*00d0*/ 	.word	index@(_ZN7cutlass13device_kernelIN5flash11enable_sm90INS1_16FlashAttnFwdSm90INS1_25CollectiveMainloopFwdSm90ILi2EN4cute5tupleIJNS5_1CILi1EEES8_S8_EEENS6_IJNS7_ILi128EEENS7_ILi224EEESA_EEELi128ENS_12float_e4m3_tEfNS_4arch4Sm90ELb0ELb0ELb0ELb0ELb0ELb0ELb0ELb1ELb1ELb1ELb1ELb0EEENS1_21CollectiveEpilogueFwdINS6_IJSA_SA_SB_EEES9_NS_10bfloat16_tESF_Li256ELb0ELb1ELb1ELb1EEENS1_19SingleTileSchedulerILb0ELb1ELb1ELi128EEEEEEEEEvNT_6ParamsE)
        /*00d4*/ 	.word	0x00000000


	//----- nvinfo : EIATTR_MIN_STACK_SIZE
	.align		4
.L_46:
        /*00d8*/ 	.byte	0x04, 0x12
        /*00da*/ 	.short	(.L_48 - .L_47)
	.align		4
.L_47:
        /*00dc*/ 	.word	index@(_ZN7cutlass13device_kernelIN5flash11enable_sm90INS1_16FlashAttnFwdSm90INS1_25CollectiveMainloopFwdSm90ILi2EN4cute5tupleIJNS5_1CILi1EEES8_S8_EEENS6_IJNS7_ILi128EEENS7_ILi224EEESA_EEELi128ENS_12float_e4m3_tEfNS_4arch4Sm90ELb0ELb0ELb0ELb0ELb0ELb0ELb0ELb1ELb1ELb1ELb1ELb0EEENS1_21CollectiveEpilogueFwdINS6_IJSA_SA_SB_EEES9_NS_10bfloat16_tESF_Li256ELb0ELb1ELb1ELb1EEENS1_19SingleTileSchedulerILb0ELb1ELb1ELi128EEEEEEEEEvNT_6ParamsE)
        /*00e0*/ 	.word	0x00000000


	//----- nvinfo : EIATTR_MIN_STACK_SIZE
	.align		4
.L_48:
        /*00e4*/ 	.byte	0x04, 0x12
        /*00e6*/ 	.short	(.L_50 - .L_49)
	.align		4
.L_49:
        /*00e8*/ 	.word	index@(_ZN7cutlass13device_kernelIN5flash11enable_sm90INS1_16FlashAttnFwdSm90INS1_25CollectiveMainloopFwdSm90ILi2EN4cute5tupleIJNS5_1CILi1EEES8_S8_EEENS6_IJNS7_ILi128EEENS7_ILi224EEESA_EEELi128ENS_12float_e4m3_tEfNS_4arch4Sm90ELb0ELb0ELb0ELb1ELb0ELb0ELb0ELb1ELb1ELb1ELb1ELb0EEENS1_21CollectiveEpilogueFwdINS6_IJSA_SA_SB_EEES9_NS_10bfloat16_tESF_Li256ELb1ELb1ELb1ELb1EEENS1_36VarlenDynamicPersistentTileSchedulerILi128ELi224ELi256ELi128ELb1ELb1ELb1ELb0ELb1ELb1EEEEEEEEEvNT_6ParamsE)
        /*00ec*/ 	.word	0x00000000


	//----- nvinfo : EIATTR_MIN_STACK_SIZE
	.align		4
.L_50:
        /*00f0*/ 	.byte	0x04, 0x12
        /*00f2*/ 	.short	(.L_52 - .L_51)
	.align		4
.L_51:
        /*00f4*/ 	.word	index@(_ZN7cutlass13device_kernelIN5flash11enable_sm90INS1_16FlashAttnFwdSm90INS1_25CollectiveMainloopFwdSm90ILi2EN4cute5tupleIJNS5_1CILi1EEES8_S8_EEENS6_IJNS7_ILi128EEENS7_ILi224EEESA_EEELi128ENS_12float_e4m3_tEfNS_4arch4Sm90ELb0ELb0ELb0ELb1ELb0ELb1ELb0ELb1ELb1ELb1ELb1ELb0EEENS1_21CollectiveEpilogueFwdINS6_IJSA_SA_SB_EEES9_NS_10bfloat16_tESF_Li256ELb1ELb1ELb1ELb1EEENS1_36VarlenDynamicPersistentTileSchedulerILi128ELi224ELi256ELi128ELb1ELb1ELb1ELb0ELb1ELb1EEEEEEEEEvNT_6ParamsE)
        /*00f8*/ 	.word	0x00000000


	//----- nvinfo : EIATTR_MIN_STACK_SIZE
	.align		4
.L_52:
        /*00fc*/ 	.byte	0x04, 0x12
        /*00fe*/ 	.short	(.L_54 - .L_53)
	.align		4
.L_53:
        /*0100*/ 	.word	index@(_ZN7cutlass13device_kernelIN5flash11enable_sm90INS1_16FlashAttnFwdSm90INS1_25CollectiveMainloopFwdSm90ILi2EN4cute5tupleIJNS5_1CILi1EEES8_S8_EEENS6_IJNS7_ILi128EEENS7_ILi224EEESA_EEELi128ENS_12float_e4m3_tEfNS_4arch4Sm90ELb0ELb1ELb0ELb0ELb0ELb0ELb0ELb1ELb1ELb1ELb1ELb0EEENS1_21CollectiveEpilogueFwdINS6_IJSA_SA_SB_EEES9_NS_10bfloat16_tESF_Li256ELb0ELb1ELb1ELb1EEENS1_19SingleTileSchedulerILb0ELb1ELb1ELi128EEEEEEEEEvNT_6ParamsE)
        /*0104*/ 	.word	0x00000000


	//----- nvinfo : EIATTR_MIN_STACK_SIZE
	.align		4
.L_54:
        /*0108*/ 	.byte	0x04, 0x12
        /*010a*/ 	.short	(.L_56 - .L_55)
	.align		4
.L_55:
        /*010c*/ 	.word	index@(_ZN7cutlass13device_kernelIN5flash11enable_sm90INS1_16FlashAttnFwdSm90INS1_25CollectiveMainloopFwdSm90ILi2EN4cute5tupleIJNS5_1CILi1EEES8_S8_EEENS6_IJNS7_ILi128EEENS7_ILi224EEESA_EEELi128ENS_12float_e4m3_tEfNS_4arch4Sm90ELb0ELb1ELb0ELb1ELb0ELb0ELb0ELb1ELb1ELb1ELb1ELb0EEENS1_21CollectiveEpilogueFwdINS6_IJSA_SA_SB_EEES9_NS_10bfloat16_tESF_Li256ELb1ELb1ELb1ELb1EEENS1_36VarlenDynamicPersistentTileSchedulerILi128ELi224ELi256ELi128ELb1ELb1ELb1ELb1ELb0ELb1EEEEEEEEEvNT_6ParamsE)
        /*0110*/ 	.word	0x00000000


	//----- nvinfo : EIATTR_MIN_STACK_SIZE
	.align		4
.L_56:
        /*0114*/ 	.byte	0x04, 0x12
        /*0116*/ 	.short	(.L_58 - .L_57)
	.align		4
.L_57:
        /*0118*/ 	.word	index@(_ZN7cutlass13device_kernelIN5flash11enable_sm90INS1_16FlashAttnFwdSm90INS1_25CollectiveMainloopFwdSm90ILi2EN4cute5tupleIJNS5_1CILi1EEES8_S8_EEENS6_IJNS7_ILi128EEENS7_ILi224EEESA_EEELi128ENS_12float_e4m3_tEfNS_4arch4Sm90ELb0ELb1ELb0ELb1ELb0ELb1ELb0ELb1ELb1ELb1ELb1ELb0EEENS1_21CollectiveEpilogueFwdINS6_IJSA_SA_SB_EEES9_NS_10bfloat16_tESF_Li256ELb1ELb1ELb1ELb1EEENS1_36VarlenDynamicPersistentTileSchedulerILi128ELi224ELi256ELi128ELb1ELb1ELb1ELb1ELb0ELb1EEEEEEEEEvNT_6ParamsE)
        /*011c*/ 	.word	0x00000000


	//----- nvinfo : EIATTR_MIN_STACK_SIZE
	.align		4
.L_58:
        /*0120*/ 	.byte	0x04, 0x12
        /*0122*/ 	.short	(.L_60 - .L_59)
	.align		4
.L_59:
        /*0124*/ 	.word	index@(_ZN7cutlass13device_kernelIN5flash11enable_sm90INS1_16FlashAttnFwdSm90INS1_25CollectiveMainloopFwdSm90ILi2EN4cute5tupleIJNS5_1CILi1EEES8_S8_EEENS6_IJNS7_ILi128EEENS7_ILi224EEESA_EEELi128ENS_12float_e4m3_tEfNS_4arch4Sm90ELb1ELb0ELb0ELb0ELb0ELb0ELb0ELb1ELb1ELb1ELb1ELb0EEENS1_21CollectiveEpilogueFwdINS6_IJSA_SA_SB_EEES9_NS_10bfloat16_tESF_Li256ELb0ELb1ELb1ELb1EEENS1_19SingleTileSchedulerILb0ELb1ELb1ELi128EEEEEEEEEvNT_6ParamsE)
        /*0128*/ 	.word	0x00000000


	//----- nvinfo : EIATTR_MIN_STACK_SIZE
	.align		4
.L_60:
        /*012c*/ 	.byte	0x04, 0x12
        /*012e*/ 	.short	(.L_62 - .L_61)
	.align		4
.L_61:
        /*0130*/ 	.word	index@(_ZN7cutlass13device_kernelIN5flash11enable_sm90INS1_16FlashAttnFwdSm90INS1_25CollectiveMainloopFwdSm90ILi2EN4cute5tupleIJNS5_1CILi1EEES8_S8_EEENS6_IJNS7_ILi128EEENS7_ILi224EEESA_EEELi128ENS_12float_e4m3_tEfNS_4arch4Sm90ELb1ELb0ELb0ELb1ELb0ELb0ELb0ELb1ELb1ELb1ELb1ELb0EEENS1_21CollectiveEpilogueFwdINS6_IJSA_SA_SB_EEES9_NS_10bfloat16_tESF_Li256ELb1ELb1ELb1ELb1EEENS1_36VarlenDynamicPersistentTileSchedulerILi128ELi224ELi256ELi128ELb1ELb1ELb1ELb1ELb1ELb1EEEEEEEEEvNT_6ParamsE)
        /*0134*/ 	.word	0x00000000


	//----- nvinfo : EIATTR_MIN_STACK_SIZE
	.align		4
.L_62:
        /*0138*/ 	.byte	0x04, 0x12
        /*013a*/ 	.short	(.L_64 - .L_63)
	.align		4
.L_63:
        /*013c*/ 	.word	index@(_ZN7cutlass13device_kernelIN5flash11enable_sm90INS1_16FlashAttnFwdSm90INS1_25CollectiveMainloopFwdSm90ILi2EN4cute5tupleIJNS5_1CILi1EEES8_S8_EEENS6_IJNS7_ILi128EEENS7_ILi224EEESA_EEELi128ENS_12float_e4m3_tEfNS_4arch4Sm90ELb1ELb0ELb0ELb1ELb0ELb1ELb0ELb1ELb1ELb1ELb1ELb0EEENS1_21CollectiveEpilogueFwdINS6_IJSA_SA_SB_EEES9_NS_10bfloat16_tESF_Li256ELb1ELb1ELb1ELb1EEENS1_36VarlenDynamicPersistentTileSchedulerILi128ELi224ELi256ELi128ELb1ELb1ELb1ELb1ELb1ELb1EEEEEEEEEvNT_6ParamsE)
        /*0140*/ 	.word	0x00000000
.L_64:


//--------------------- .nv.compat                --------------------------
	.section	.nv.compat,"",@"SHT_CUDA_COMPAT_INFO"
	.align	4
        /*0000*/ 	.byte	0x02, 0x09, 0x01, 0x00, 0x02, 0x02, 0x01, 0x00, 0x02, 0x05, 0x05, 0x00, 0x03, 0x07, 0x01, 0x01
        /*0010*/ 	.byte	0x02, 0x03, 0x00, 0x00, 0x02, 0x06, 0x01, 0x00, 0x04, 0x0b, 0x08, 0x00, 0x09, 0x00, 0x00, 0x00
        /*0020*/ 	.byte	0x00, 0x00, 0x00, 0x00


//--------------------- .nv.info._ZN7cutlass13device_kernelIN5flash11enable_sm90INS1_16FlashAttnFwdSm90INS1_25CollectiveMainloopFwdSm90ILi2EN4cute5tupleIJNS5_1CILi1EEES8_S8_EEENS6_IJNS7_ILi128EEENS7_ILi224EEESA_EEELi128ENS_12float_e4m3_tEfNS_4arch4Sm90ELb0ELb0ELb0ELb0ELb0ELb0ELb0ELb1ELb1ELb1ELb1ELb0EEENS1_21CollectiveEpilogueFwdINS6_IJSA_SA_SB_EEES9_NS_10bfloat16_tESF_Li256ELb0ELb1ELb1ELb1EEENS1_19SingleTileSchedulerILb0ELb1ELb1ELi128EEEEEEEEEvNT_6ParamsE --------------------------
	.section	.nv.info._ZN7cutlass13device_kernelIN5flash11enable_sm90INS1_16FlashAttnFwdSm90INS1_25CollectiveMainloopFwdSm90ILi2EN4cute5tupleIJNS5_1CILi1EEES8_S8_EEENS6_IJNS7_ILi128EEENS7_ILi224EEESA_EEELi128ENS_12float_e4m3_tEfNS_4arch4Sm90ELb0ELb0ELb0ELb0ELb0ELb0ELb0ELb1ELb1ELb1ELb1ELb0EEENS1_21CollectiveEpilogueFwdINS6_IJSA_SA_SB_EEES9_NS_10bfloat16_tESF_Li256ELb0ELb1ELb1ELb1EEENS1_19SingleTileSchedulerILb0ELb1ELb1ELi128EEEEEEEEEvNT_6ParamsE,"",@"SHT_CUDA_INFO"
	.sectionflags	@""
	.align	4


	//----- nvinfo : EIATTR_CUDA_API_VERSION
	.align		4
        /*0000*/ 	.byte	0x04, 0x37
        /*0002*/ 	.short	(.L_66 - .L_65)
.L_65:
        /*0004*/ 	.word	0x00000082


	//----- nvinfo : EIATTR_KPARAM_INFO
	.align		4
.L_66:
        /*0008*/ 	.byte	0x04, 0x17
        /*000a*/ 	.short	(.L_68 - .L_67)
.L_67:
        /*000c*/ 	.word	0x00000000
        /*0010*/ 	.short	0x0000
        /*0012*/ 	.short	0x0000
        /*0014*/ 	.byte	0x00, 0xf0, 0x01, 0x28


	//----- nvinfo : EIATTR_SPARSE_MMA_MASK
	.align		4
.L_68:
        /*0018*/ 	.byte	0x03, 0x50
        /*001a*/ 	.short	0x0000


	//----- nvinfo : EIATTR_MAXREG_COUNT
	.align		4
        /*001c*/ 	.byte	0x03, 0x1b
        /*001e*/ 	.short	0x00a8


	//----- nvinfo : EIATTR_MERCURY_ISA_VERSION
	.align		4
        /*0020*/ 	.byte	0x03, 0x5f
        /*0022*/ 	.short	0x0101


	//----- nvinfo : EIATTR_VRC_CTA_INIT_COUNT
	.align		4
        /*0024*/ 	.byte	0x02, 0x4a
	.zero		1
	.zero		1


	//----- nvinfo : EIATTR_EXIT_INSTR_OFFSETS
	.align		4
        /*0028*/ 	.byte	0x04, 0x1c
        /*002a*/ 	.short	(.L_70 - .L_69)


	//   ....[0]....
.L_69:
        /*002c*/ 	.word	0x00000010


	//----- nvinfo : EIATTR_MAX_THREADS
	.align		4
.L_70:
        /*0030*/ 	.byte	0x04, 0x05
        /*0032*/ 	.short	(.L_72 - .L_71)
.L_71:
        /*0034*/ 	.word	0x00000180
        /*0038*/ 	.word	0x00000001
        /*003c*/ 	.word	0x00000001


	//----- nvinfo : EIATTR_CBANK_PARAM_SIZE
	.align		4
.L_72:
        /*0040*/ 	.byte	0x03, 0x19
        /*0042*/ 	.short	0x0a00


	//----- nvinfo : EIATTR_PARAM_CBANK
	.align		4
        /*0044*/ 	.byte	0x04, 0x0a
        /*0046*/ 	.short	(.L_74 - .L_73)
	.align		4
.L_73:
        /*0048*/ 	.word	index@(.nv.constant0._ZN7cutlass13device_kernelIN5flash11enable_sm90INS1_16FlashAttnFwdSm90INS1_25CollectiveMainloopFwdSm90ILi2EN4cute5tupleIJNS5_1CILi1EEES8_S8_EEENS6_IJNS7_ILi128EEENS7_ILi224EEESA_EEELi128ENS_12float_e4m3_tEfNS_4arch4Sm90ELb0ELb0ELb0ELb0ELb0ELb0ELb0ELb1ELb1ELb1ELb1ELb0EEENS1_21CollectiveEpilogueFwdINS6_IJSA_SA_SB_EEES9_NS_10bfloat16_tESF_Li256ELb0ELb1ELb1ELb1EEENS1_19SingleTileSchedulerILb0ELb1ELb1ELi128EEEEEEEEEvNT_6ParamsE)
        /*004c*/ 	.short	0x0380
        /*004e*/ 	.short	0x0a00


	//----- nvinfo : EIATTR_SW_WAR
	.align		4
.L_74:
        /*0050*/ 	.byte	0x04, 0x36
        /*0052*/ 	.short	(.L_76 - .L_75)
.L_75:
        /*0054*/ 	.word	0x00000008
.L_76:


//--------------------- .nv.info._ZN7cutlass13device_kernelIN5flash11enable_sm90INS1_16FlashAttnFwdSm90INS1_25CollectiveMainloopFwdSm90ILi2EN4cute5tupleIJNS5_1CILi1EEES8_S8_EEENS6_IJNS7_ILi128EEENS7_ILi224EEESA_EEELi128ENS_12float_e4m3_tEfNS_4arch4Sm90ELb0ELb0ELb0ELb1ELb0ELb0ELb0ELb1ELb1ELb1ELb1ELb0EEENS1_21CollectiveEpilogueFwdINS6_IJSA_SA_SB_EEES9_NS_10bfloat16_tESF_Li256ELb1ELb1ELb1ELb1EEENS1_36VarlenDynamicPersistentTileSchedulerILi128ELi224ELi256ELi128ELb1ELb1ELb1ELb0ELb1ELb1EEEEEEEEEvNT_6ParamsE --------------------------
	.section	.nv.info._ZN7cutlass13device_kernelIN5flash11enable_sm90INS1_16FlashAttnFwdSm90INS1_25CollectiveMainloopFwdSm90ILi2EN4cute5tupleIJNS5_1CILi1EEES8_S8_EEENS6_IJNS7_ILi128EEENS7_ILi224EEESA_EEELi128ENS_12float_e4m3_tEfNS_4arch4Sm90ELb0ELb0ELb0ELb1ELb0ELb0ELb0ELb1ELb1ELb1ELb1ELb0EEENS1_21CollectiveEpilogueFwdINS6_IJSA_SA_SB_EEES9_NS_10bfloat16_tESF_Li256ELb1ELb1ELb1ELb1EEENS1_36VarlenDynamicPersistentTileSchedulerILi128ELi224ELi256ELi128ELb1ELb1ELb1ELb0ELb1ELb1EEEEEEEEEvNT_6ParamsE,"",@"SHT_CUDA_INFO"
	.sectionflags	@""
	.align	4


	//----- nvinfo : EIATTR_CUDA_API_VERSION
	.align		4
        /*0000*/ 	.byte	0x04, 0x37
        /*0002*/ 	.short	(.L_78 - .L_77)
.L_77:
        /*0004*/ 	.word	0x00000082


	//----- nvinfo : EIATTR_KPARAM_INFO
	.align		4
.L_78:
        /*0008*/ 	.byte	0x04, 0x17
        /*000a*/ 	.short	(.L_80 - .L_79)
.L_79:
        /*000c*/ 	.word	0x00000000
        /*0010*/ 	.short	0x0000
        /*0012*/ 	.short	0x0000
        /*0014*/ 	.byte	0x00, 0xf0, 0x01, 0x2a


	//----- nvinfo : EIATTR_SPARSE_MMA_MASK
	.align		4
.L_80:
        /*0018*/ 	.byte	0x03, 0x50
        /*001a*/ 	.short	0x0000


	//----- nvinfo : EIATTR_MAXREG_COUNT
	.align		4
        /*001c*/ 	.byte	0x03, 0x1b
        /*001e*/ 	.short	0x00a8


	//----- nvinfo : EIATTR_MERCURY_ISA_VERSION
	.align		4
        /*0020*/ 	.byte	0x03, 0x5f
        /*0022*/ 	.short	0x0101


	//----- nvinfo : EIATTR_VRC_CTA_INIT_COUNT
	.align		4
        /*0024*/ 	.byte	0x02, 0x4a
	.zero		1
	.zero		1


	//----- nvinfo : EIATTR_EXIT_INSTR_OFFSETS
	.align		4
        /*0028*/ 	.byte	0x04, 0x1c
        /*002a*/ 	.short	(.L_82 - .L_81)


	//   ....[0]....
.L_81:
        /*002c*/ 	.word	0x00000010


	//----- nvinfo : EIATTR_MAX_THREADS
	.align		4
.L_82:
        /*0030*/ 	.byte	0x04, 0x05
        /*0032*/ 	.short	(.L_84 - .L_83)
.L_83:
        /*0034*/ 	.word	0x00000180
        /*0038*/ 	.word	0x00000001
        /*003c*/ 	.word	0x00000001


	//----- nvinfo : EIATTR_CBANK_PARAM_SIZE
	.align		4
.L_84:
        /*0040*/ 	.byte	0x03, 0x19
        /*0042*/ 	.short	0x0a80


	//----- nvinfo : EIATTR_PARAM_CBANK
	.align		4
        /*0044*/ 	.byte	0x04, 0x0a
        /*0046*/ 	.short	(.L_86 - .L_85)
	.align		4
.L_85:
        /*0048*/ 	.word	index@(.nv.constant0._ZN7cutlass13device_kernelIN5flash11enable_sm90INS1_16FlashAttnFwdSm90INS1_25CollectiveMainloopFwdSm90ILi2EN4cute5tupleIJNS5_1CILi1EEES8_S8_EEENS6_IJNS7_ILi128EEENS7_ILi224EEESA_EEELi128ENS_12float_e4m3_tEfNS_4arch4Sm90ELb0ELb0ELb0ELb1ELb0ELb0ELb0ELb1ELb1ELb1ELb1ELb0EEENS1_21CollectiveEpilogueFwdINS6_IJSA_SA_SB_EEES9_NS_10bfloat16_tESF_Li256ELb1ELb1ELb1ELb1EEENS1_36VarlenDynamicPersistentTileSchedulerILi128ELi224ELi256ELi128ELb1ELb1ELb1ELb0ELb1ELb1EEEEEEEEEvNT_6ParamsE)
        /*004c*/ 	.short	0x0380
        /*004e*/ 	.short	0x0a80


	//----- nvinfo : EIATTR_SW_WAR
	.align		4
.L_86:
        /*0050*/ 	.byte	0x04, 0x36
        /*0052*/ 	.short	(.L_88 - .L_87)
.L_87:
        /*0054*/ 	.word	0x00000008
.L_88:


//--------------------- .nv.info._ZN7cutlass13device_kernelIN5flash11enable_sm90INS1_16FlashAttnFwdSm90INS1_25CollectiveMainloopFwdSm90ILi2EN4cute5tupleIJNS5_1CILi1EEES8_S8_EEENS6_IJNS7_ILi128EEENS7_ILi224EEESA_EEELi128ENS_12float_e4m3_tEfNS_4arch4Sm90ELb0ELb0ELb0ELb1ELb0ELb1ELb0ELb1ELb1ELb1ELb1ELb0EEENS1_21CollectiveEpilogueFwdINS6_IJSA_SA_SB_EEES9_NS_10bfloat16_tESF_Li256ELb1ELb1ELb1ELb1EEENS1_36VarlenDynamicPersistentTileSchedulerILi128ELi224ELi256ELi128ELb1ELb1ELb1ELb0ELb1ELb1EEEEEEEEEvNT_6ParamsE --------------------------
	.section	.nv.info._ZN7cutlass13device_kernelIN5flash11enable_sm90INS1_16FlashAttnFwdSm90INS1_25CollectiveMainloopFwdSm90ILi2EN4cute5tupleIJNS5_1CILi1EEES8_S8_EEENS6_IJNS7_ILi128EEENS7_ILi224EEESA_EEELi128ENS_12float_e4m3_tEfNS_4arch4Sm90ELb0ELb0ELb0ELb1ELb0ELb1ELb0ELb1ELb1ELb1ELb1ELb0EEENS1_21CollectiveEpilogueFwdINS6_IJSA_SA_SB_EEES9_NS_10bfloat16_tESF_Li256ELb1ELb1ELb1ELb1EEENS1_36VarlenDynamicPersistentTileSchedulerILi128ELi224ELi256ELi128ELb1ELb1ELb1ELb0ELb1ELb1EEEEEEEEEvNT_6ParamsE,"",@"SHT_CUDA_INFO"
	.sectionflags	@""
	.align	4


	//----- nvinfo : EIATTR_CUDA_API_VERSION
	.align		4
        /*0000*/ 	.byte	0x04, 0x37
        /*0002*/ 	.short	(.L_90 - .L_89)
.L_89:
        /*0004*/ 	.word	0x00000082


	//----- nvinfo : EIATTR_KPARAM_INFO
	.align		4
.L_90:
        /*0008*/ 	.byte	0x04, 0x17
        /*000a*/ 	.short	(.L_92 - .L_91)
.L_91:
        /*000c*/ 	.word	0x00000000
        /*0010*/ 	.short	0x0000
        /*0012*/ 	.short	0x0000
        /*0014*/ 	.byte	0x00, 0xf0, 0x01, 0x2a


	//----- nvinfo : EIATTR_SPARSE_MMA_MASK
	.align		4
.L_92:
        /*0018*/ 	.byte	0x03, 0x50
        /*001a*/ 	.short	0x0000


	//----- nvinfo : EIATTR_MAXREG_COUNT
	.align		4
        /*001c*/ 	.byte	0x03, 0x1b
        /*001e*/ 	.short	0x00a8


	//----- nvinfo : EIATTR_MERCURY_ISA_VERSION
	.align		4
        /*0020*/ 	.byte	0x03, 0x5f
        /*0022*/ 	.short	0x0101


	//----- nvinfo : EIATTR_VRC_CTA_INIT_COUNT
	.align		4
        /*0024*/ 	.byte	0x02, 0x4a
	.zero		1
	.zero		1


	//----- nvinfo : EIATTR_EXIT_INSTR_OFFSETS
	.align		4
        /*0028*/ 	.byte	0x04, 0x1c
        /*002a*/ 	.short	(.L_94 - .L_93)


	//   ....[0]....
.L_93:
        /*002c*/ 	.word	0x00000010


	//----- nvinfo : EIATTR_MAX_THREADS
	.align		4
.L_94:
        /*0030*/ 	.byte	0x04, 0x05
        /*0032*/ 	.short	(.L_96 - .L_95)
.L_95:
        /*0034*/ 	.word	0x00000180
        /*0038*/ 	.word	0x00000001
        /*003c*/ 	.word	0x00000001


	//----- nvinfo : EIATTR_CBANK_PARAM_SIZE
	.align		4
.L_96:
        /*0040*/ 	.byte	0x03, 0x19
        /*0042*/ 	.short	0x0a80


	//----- nvinfo : EIATTR_PARAM_CBANK
	.align		4
        /*0044*/ 	.byte	0x04, 0x0a
        /*0046*/ 	.short	(.L_98 - .L_97)
	.align		4
.L_97:
        /*0048*/ 	.word	index@(.nv.constant0._ZN7cutlass13device_kernelIN5flash11enable_sm90INS1_16FlashAttnFwdSm90INS1_25CollectiveMainloopFwdSm90ILi2EN4cute5tupleIJNS5_1CILi1EEES8_S8_EEENS6_IJNS7_ILi128EEENS7_ILi224EEESA_EEELi128ENS_12float_e4m3_tEfNS_4arch4Sm90ELb0ELb0ELb0ELb1ELb0ELb1ELb0ELb1ELb1ELb1ELb1ELb0EEENS1_21CollectiveEpilogueFwdINS6_IJSA_SA_SB_EEES9_NS_10bfloat16_tESF_Li256ELb1ELb1ELb1ELb1EEENS1_36VarlenDynamicPersistentTileSchedulerILi128ELi224ELi256ELi128ELb1ELb1ELb1ELb0ELb1ELb1EEEEEEEEEvNT_6ParamsE)
        /*004c*/ 	.short	0x0380
        /*004e*/ 	.short	0x0a80


	//----- nvinfo : EIATTR_SW_WAR
	.align		4
.L_98:
        /*0050*/ 	.byte	0x04, 0x36
        /*0052*/ 	.short	(.L_100 - .L_99)
.L_99:
        /*0054*/ 	.word	0x00000008
.L_100:


//--------------------- .nv.info._ZN7cutlass13device_kernelIN5flash11enable_sm90INS1_16FlashAttnFwdSm90INS1_25CollectiveMainloopFwdSm90ILi2EN4cute5tupleIJNS5_1CILi1EEES8_S8_EEENS6_IJNS7_ILi128EEENS7_ILi224EEESA_EEELi128ENS_12float_e4m3_tEfNS_4arch4Sm90ELb0ELb1ELb0ELb0ELb0ELb0ELb0ELb1ELb1ELb1ELb1ELb0EEENS1_21CollectiveEpilogueFwdINS6_IJSA_SA_SB_EEES9_NS_10bfloat16_tESF_Li256ELb0ELb1ELb1ELb1EEENS1_19SingleTileSchedulerILb0ELb1ELb1ELi128EEEEEEEEEvNT_6ParamsE --------------------------
	.section	.nv.info._ZN7cutlass13device_kernelIN5flash11enable_sm90INS1_16FlashAttnFwdSm90INS1_25CollectiveMainloopFwdSm90ILi2EN4cute5tupleIJNS5_1CILi1EEES8_S8_EEENS6_IJNS7_ILi128EEENS7_ILi224EEESA_EEELi128ENS_12float_e4m3_tEfNS_4arch4Sm90ELb0ELb1ELb0ELb0ELb0ELb0ELb0ELb1ELb1ELb1ELb1ELb0EEENS1_21CollectiveEpilogueFwdINS6_IJSA_SA_SB_EEES9_NS_10bfloat16_tESF_Li256ELb0ELb1ELb1ELb1EEENS1_19SingleTileSchedulerILb0ELb1ELb1ELi128EEEEEEEEEvNT_6ParamsE,"",@"SHT_CUDA_INFO"
	.sectionflags	@""
	.align	4


	//----- nvinfo : EIATTR_CUDA_API_VERSION
	.align		4
        /*0000*/ 	.byte	0x04, 0x37
        /*0002*/ 	.short	(.L_102 - .L_101)
.L_101:
        /*0004*/ 	.word	0x00000082


	//----- nvinfo : EIATTR_KPARAM_INFO
	.align		4
.L_102:
        /*0008*/ 	.byte	0x04, 0x17
        /*000a*/ 	.short	(.L_104 - .L_103)
.L_103:
        /*000c*/ 	.word	0x00000000
        /*0010*/ 	.short	0x0000
        /*0012*/ 	.short	0x0000
        /*0014*/ 	.byte	0x00, 0xf0, 0x01, 0x28


	//----- nvinfo : EIATTR_SPARSE_MMA_MASK
	.align		4
.L_104:
        /*0018*/ 	.byte	0x03, 0x50
        /*001a*/ 	.short	0x0000


	//----- nvinfo : EIATTR_MAXREG_COUNT
	.align		4
        /*001c*/ 	.byte	0x03, 0x1b
        /*001e*/ 	.short	0x00a8


	//----- nvinfo : EIATTR_MERCURY_ISA_VERSION
	.align		4
        /*0020*/ 	.byte	0x03, 0x5f
        /*0022*/ 	.short	0x0101


	//----- nvinfo : EIATTR_VRC_CTA_INIT_COUNT
	.align		4
        /*0024*/ 	.byte	0x02, 0x4a
	.zero		1
	.zero		1


	//----- nvinfo : EIATTR_EXIT_INSTR_OFFSETS
	.align		4
        /*0028*/ 	.byte	0x04, 0x1c
        /*002a*/ 	.short	(.L_106 - .L_105)


	//   ....[0]....
.L_105:
        /*002c*/ 	.word	0x00000010


	//----- nvinfo : EIATTR_MAX_THREADS
	.align		4
.L_106:
        /*0030*/ 	.byte	0x04, 0x05
        /*0032*/ 	.short	(.L_108 - .L_107)
.L_107:
        /*0034*/ 	.word	0x00000180
        /*0038*/ 	.word	0x00000001
        /*003c*/ 	.word	0x00000001


	//----- nvinfo : EIATTR_CBANK_PARAM_SIZE
	.align		4
.L_108:
        /*0040*/ 	.byte	0x03, 0x19
        /*0042*/ 	.short	0x0a00


	//----- nvinfo : EIATTR_PARAM_CBANK
	.align		4
        /*0044*/ 	.byte	0x04, 0x0a
        /*0046*/ 	.short	(.L_110 - .L_109)
	.align		4
.L_109:
        /*0048*/ 	.word	index@(.nv.constant0._ZN7cutlass13device_kernelIN5flash11enable_sm90INS1_16FlashAttnFwdSm90INS1_25CollectiveMainloopFwdSm90ILi2EN4cute5tupleIJNS5_1CILi1EEES8_S8_EEENS6_IJNS7_ILi128EEENS7_ILi224EEESA_EEELi128ENS_12float_e4m3_tEfNS_4arch4Sm90ELb0ELb1ELb0ELb0ELb0ELb0ELb0ELb1ELb1ELb1ELb1ELb0EEENS1_21CollectiveEpilogueFwdINS6_IJSA_SA_SB_EEES9_NS_10bfloat16_tESF_Li256ELb0ELb1ELb1ELb1EEENS1_19SingleTileSchedulerILb0ELb1ELb1ELi128EEEEEEEEEvNT_6ParamsE)
        /*004c*/ 	.short	0x0380
        /*004e*/ 	.short	0x0a00


	//----- nvinfo : EIATTR_SW_WAR
	.align		4
.L_110:
        /*0050*/ 	.byte	0x04, 0x36
        /*0052*/ 	.short	(.L_112 - .L_111)
.L_111:
        /*0054*/ 	.word	0x00000008
.L_112:


//--------------------- .nv.info._ZN7cutlass13device_kernelIN5flash11enable_sm90INS1_16FlashAttnFwdSm90INS1_25CollectiveMainloopFwdSm90ILi2EN4cute5tupleIJNS5_1CILi1EEES8_S8_EEENS6_IJNS7_ILi128EEENS7_ILi224EEESA_EEELi128ENS_12float_e4m3_tEfNS_4arch4Sm90ELb0ELb1ELb0ELb1ELb0ELb0ELb0ELb1ELb1ELb1ELb1ELb0EEENS1_21CollectiveEpilogueFwdINS6_IJSA_SA_SB_EEES9_NS_10bfloat16_tESF_Li256ELb1ELb1ELb1ELb1EEENS1_36VarlenDynamicPersistentTileSchedulerILi128ELi224ELi256ELi128ELb1ELb1ELb1ELb1ELb0ELb1EEEEEEEEEvNT_6ParamsE --------------------------
	.section	.nv.info._ZN7cutlass13device_kernelIN5flash11enable_sm90INS1_16FlashAttnFwdSm90INS1_25CollectiveMainloopFwdSm90ILi2EN4cute5tupleIJNS5_1CILi1EEES8_S8_EEENS6_IJNS7_ILi128EEENS7_ILi224EEESA_EEELi128ENS_12float_e4m3_tEfNS_4arch4Sm90ELb0ELb1ELb0ELb1ELb0ELb0ELb0ELb1ELb1ELb1ELb1ELb0EEENS1_21CollectiveEpilogueFwdINS6_IJSA_SA_SB_EEES9_NS_10bfloat16_tESF_Li256ELb1ELb1ELb1ELb1EEENS1_36VarlenDynamicPersistentTileSchedulerILi128ELi224ELi256ELi128ELb1ELb1ELb1ELb1ELb0ELb1EEEEEEEEEvNT_6ParamsE,"",@"SHT_CUDA_INFO"
	.sectionflags	@""
	.align	4


	//----- nvinfo : EIATTR_CUDA_API_VERSION
	.align		4
        /*0000*/ 	.byte	0x04, 0x37
        /*0002*/ 	.short	(.L_114 - .L_113)
.L_113:
        /*0004*/ 	.word	0x00000082


	//----- nvinfo : EIATTR_KPARAM_INFO
	.align		4
.L_114:
        /*0008*/ 	.byte	0x04, 0x17
        /*000a*/ 	.short	(.L_116 - .L_115)
.L_115:
        /*000c*/ 	.word	0x00000000
        /*0010*/ 	.short	0x0000
        /*0012*/ 	.short	0x0000
        /*0014*/ 	.byte	0x00, 0xf0, 0x01, 0x2a


	//----- nvinfo : EIATTR_SPARSE_MMA_MASK
	.align		4
.L_116:
        /*0018*/ 	.byte	0x03, 0x50
        /*001a*/ 	.short	0x0000


	//----- nvinfo : EIATTR_MAXREG_COUNT
	.align		4
        /*001c*/ 	.byte	0x03, 0x1b
        /*001e*/ 	.short	0x00a8


	//----- nvinfo : EIATTR_MERCURY_ISA_VERSION
	.align		4
        /*0020*/ 	.byte	0x03, 0x5f
        /*0022*/ 	.short	0x0101


	//----- nvinfo : EIATTR_VRC_CTA_INIT_COUNT
	.align		4
        /*0024*/ 	.byte	0x02, 0x4a
	.zero		1
	.zero		1


	//----- nvinfo : EIATTR_EXIT_INSTR_OFFSETS
	.align		4
        /*0028*/ 	.byte	0x04, 0x1c
        /*002a*/ 	.short	(.L_118 - .L_117)


	//   ....[0]....
.L_117:
        /*002c*/ 	.word	0x00000010


	//----- nvinfo : EIATTR_MAX_THREADS
	.align		4
.L_118:
        /*0030*/ 	.byte	0x04, 0x05
        /*0032*/ 	.short	(.L_120 - .L_119)
.L_119:
        /*0034*/ 	.word	0x00000180
        /*0038*/ 	.word	0x00000001
        /*003c*/ 	.word	0x00000001


	//----- nvinfo : EIATTR_CBANK_PARAM_SIZE
	.align		4
.L_120:
        /*0040*/ 	.byte	0x03, 0x19
        /*0042*/ 	.short	0x0a80


	//----- nvinfo : EIATTR_PARAM_CBANK
	.align		4
        /*0044*/ 	.byte	0x04, 0x0a
        /*0046*/ 	.short	(.L_122 - .L_121)
	.align		4
.L_121:
        /*0048*/ 	.word	index@(.nv.constant0._ZN7cutlass13device_kernelIN5flash11enable_sm90INS1_16FlashAttnFwdSm90INS1_25CollectiveMainloopFwdSm90ILi2EN4cute5tupleIJNS5_1CILi1EEES8_S8_EEENS6_IJNS7_ILi128EEENS7_ILi224EEESA_EEELi128ENS_12float_e4m3_tEfNS_4arch4Sm90ELb0ELb1ELb0ELb1ELb0ELb0ELb0ELb1ELb1ELb1ELb1ELb0EEENS1_21CollectiveEpilogueFwdINS6_IJSA_SA_SB_EEES9_NS_10bfloat16_tESF_Li256ELb1ELb1ELb1ELb1EEENS1_36VarlenDynamicPersistentTileSchedulerILi128ELi224ELi256ELi128ELb1ELb1ELb1ELb1ELb0ELb1EEEEEEEEEvNT_6ParamsE)
        /*004c*/ 	.short	0x0380
        /*004e*/ 	.short	0x0a80


	//----- nvinfo : EIATTR_SW_WAR
	.align		4
.L_122:
        /*0050*/ 	.byte	0x04, 0x36
        /*0052*/ 	.short	(.L_124 - .L_123)
.L_123:
        /*0054*/ 	.word	0x00000008
.L_124:


//--------------------- .nv.info._ZN7cutlass13device_kernelIN5flash11enable_sm90INS1_16FlashAttnFwdSm90INS1_25CollectiveMainloopFwdSm90ILi2EN4cute5tupleIJNS5_1CILi1EEES8_S8_EEENS6_IJNS7_ILi128EEENS7_ILi224EEESA_EEELi128ENS_12float_e4m3_tEfNS_4arch4Sm90ELb0ELb1ELb0ELb1ELb0ELb1ELb0ELb1ELb1ELb1ELb1ELb0EEENS1_21CollectiveEpilogueFwdINS6_IJSA_SA_SB_EEES9_NS_10bfloat16_tESF_Li256ELb1ELb1ELb1ELb1EEENS1_36VarlenDynamicPersistentTileSchedulerILi128ELi224ELi256ELi128ELb1ELb1ELb1ELb1ELb0ELb1EEEEEEEEEvNT_6ParamsE --------------------------
	.section	.nv.info._ZN7cutlass13device_kernelIN5flash11enable_sm90INS1_16FlashAttnFwdSm90INS1_25CollectiveMainloopFwdSm90ILi2EN4cute5tupleIJNS5_1CILi1EEES8_S8_EEENS6_IJNS7_ILi128EEENS7_ILi224EEESA_EEELi128ENS_12float_e4m3_tEfNS_4arch4Sm90ELb0ELb1ELb0ELb1ELb0ELb1ELb0ELb1ELb1ELb1ELb1ELb0EEENS1_21CollectiveEpilogueFwdINS6_IJSA_SA_SB_EEES9_NS_10bfloat16_tESF_Li256ELb1ELb1ELb1ELb1EEENS1_36VarlenDynamicPersistentTileSchedulerILi128ELi224ELi256ELi128ELb1ELb1ELb1ELb1ELb0ELb1EEEEEEEEEvNT_6ParamsE,"",@"SHT_CUDA_INFO"
	.sectionflags	@""
	.align	4


	//----- nvinfo : EIATTR_CUDA_API_VERSION
	.align		4
        /*0000*/ 	.byte	0x04, 0x37
        /*0002*/ 	.short	(.L_126 - .L_125)
.L_125:
        /*0004*/ 	.word	0x00000082


	//----- nvinfo : EIATTR_KPARAM_INFO
	.align		4
.L_126:
        /*0008*/ 	.byte	0x04, 0x17
        /*000a*/ 	.short	(.L_128 - .L_127)
.L_127:
        /*000c*/ 	.word	0x00000000
        /*0010*/ 	.short	0x0000
        /*0012*/ 	.short	0x0000
        /*0014*/ 	.byte	0x00, 0xf0, 0x01, 0x2a


	//----- nvinfo : EIATTR_SPARSE_MMA_MASK
	.align		4
.L_128:
        /*0018*/ 	.byte	0x03, 0x50
        /*001a*/ 	.short	0x0000


	//----- nvinfo : EIATTR_MAXREG_COUNT
	.align		4
        /*001c*/ 	.byte	0x03, 0x1b
        /*001e*/ 	.short	0x00a8


	//----- nvinfo : EIATTR_MERCURY_ISA_VERSION
	.align		4
        /*0020*/ 	.byte	0x03, 0x5f
        /*0022*/ 	.short	0x0101


	//----- nvinfo : EIATTR_VRC_CTA_INIT_COUNT
	.align		4
        /*0024*/ 	.byte	0x02, 0x4a
	.zero		1
	.zero		1


	//----- nvinfo : EIATTR_EXIT_INSTR_OFFSETS
	.align		4
        /*0028*/ 	.byte	0x04, 0x1c
        /*002a*/ 	.short	(.L_130 - .L_129)


	//   ....[0]....
.L_129:
        /*002c*/ 	.word	0x00000010


	//----- nvinfo : EIATTR_MAX_THREADS
	.align		4
.L_130:
        /*0030*/ 	.byte	0x04, 0x05
        /*0032*/ 	.short	(.L_132 - .L_131)
.L_131:
        /*0034*/ 	.word	0x00000180
        /*0038*/ 	.word	0x00000001
        /*003c*/ 	.word	0x00000001


	//----- nvinfo : EIATTR_CBANK_PARAM_SIZE
	.align		4
.L_132:
        /*0040*/ 	.byte	0x03, 0x19
        /*0042*/ 	.short	0x0a80


	//----- nvinfo : EIATTR_PARAM_CBANK
	.align		4
        /*0044*/ 	.byte	0x04, 0x0a
        /*0046*/ 	.short	(.L_134 - .L_133)
	.align		4
.L_133:
        /*0048*/ 	.word	index@(.nv.constant0._ZN7cutlass13device_kernelIN5flash11enable_sm90INS1_16FlashAttnFwdSm90INS1_25CollectiveMainloopFwdSm90ILi2EN4cute5tupleIJNS5_1CILi1EEES8_S8_EEENS6_IJNS7_ILi128EEENS7_ILi224EEESA_EEELi128ENS_12float_e4m3_tEfNS_4arch4Sm90ELb0ELb1ELb0ELb1ELb0ELb1ELb0ELb1ELb1ELb1ELb1ELb0EEENS1_21CollectiveEpilogueFwdINS6_IJSA_SA_SB_EEES9_NS_10bfloat16_tESF_Li256ELb1ELb1ELb1ELb1EEENS1_36VarlenDynamicPersistentTileSchedulerILi128ELi224ELi256ELi128ELb1ELb1ELb1ELb1ELb0ELb1EEEEEEEEEvNT_6ParamsE)
        /*004c*/ 	.short	0x0380
        /*004e*/ 	.short	0x0a80


	//----- nvinfo : EIATTR_SW_WAR
	.align		4
.L_134:
        /*0050*/ 	.byte	0x04, 0x36
        /*0052*/ 	.short	(.L_136 - .L_135)
.L_135:
        /*0054*/ 	.word	0x00000008
.L_136:


//--------------------- .nv.info._ZN7cutlass13device_kernelIN5flash11enable_sm90INS1_16FlashAttnFwdSm90INS1_25CollectiveMainloopFwdSm90ILi2EN4cute5tupleIJNS5_1CILi1EEES8_S8_EEENS6_IJNS7_ILi128EEENS7_ILi224EEESA_EEELi128ENS_12float_e4m3_tEfNS_4arch4Sm90ELb1ELb0ELb0ELb0ELb0ELb0ELb0ELb1ELb1ELb1ELb1ELb0EEENS1_21CollectiveEpilogueFwdINS6_IJSA_SA_SB_EEES9_NS_10bfloat16_tESF_Li256ELb0ELb1ELb1ELb1EEENS1_19SingleTileSchedulerILb0ELb1ELb1ELi128EEEEEEEEEvNT_6ParamsE --------------------------
	.section	.nv.info._ZN7cutlass13device_kernelIN5flash11enable_sm90INS1_16FlashAttnFwdSm90INS1_25CollectiveMainloopFwdSm90ILi2EN4cute5tupleIJNS5_1CILi1EEES8_S8_EEENS6_IJNS7_ILi128EEENS7_ILi224EEESA_EEELi128ENS_12float_e4m3_tEfNS_4arch4Sm90ELb1ELb0ELb0ELb0ELb0ELb0ELb0ELb1ELb1ELb1ELb1ELb0EEENS1_21CollectiveEpilogueFwdINS6_IJSA_SA_SB_EEES9_NS_10bfloat16_tESF_Li256ELb0ELb1ELb1ELb1EEENS1_19SingleTileSchedulerILb0ELb1ELb1ELi128EEEEEEEEEvNT_6ParamsE,"",@"SHT_CUDA_INFO"
	.sectionflags	@""
	.align	4


	//----- nvinfo : EIATTR_CUDA_API_VERSION
	.align		4
        /*0000*/ 	.byte	0x04, 0x37
        /*0002*/ 	.short	(.L_138 - .L_137)
.L_137:
        /*0004*/ 	.word	0x00000082


	//----- nvinfo : EIATTR_KPARAM_INFO
	.align		4
.L_138:
        /*0008*/ 	.byte	0x04, 0x17
        /*000a*/ 	.short	(.L_140 - .L_139)
.L_139:
        /*000c*/ 	.word	0x00000000
        /*0010*/ 	.short	0x0000
        /*0012*/ 	.short	0x0000
        /*0014*/ 	.byte	0x00, 0xf0, 0x01, 0x28


	//----- nvinfo : EIATTR_SPARSE_MMA_MASK
	.align		4
.L_140:
        /*0018*/ 	.byte	0x03, 0x50
        /*001a*/ 	.short	0x0000


	//----- nvinfo : EIATTR_MAXREG_COUNT
	.align		4
        /*001c*/ 	.byte	0x03, 0x1b
        /*001e*/ 	.short	0x00a8


	//----- nvinfo : EIATTR_MERCURY_ISA_VERSION
	.align		4
        /*0020*/ 	.byte	0x03, 0x5f
        /*0022*/ 	.short	0x0101


	//----- nvinfo : EIATTR_VRC_CTA_INIT_COUNT
	.align		4
        /*0024*/ 	.byte	0x02, 0x4a
	.zero		1
	.zero		1


	//----- nvinfo : EIATTR_EXIT_INSTR_OFFSETS
	.align		4
        /*0028*/ 	.byte	0x04, 0x1c
        /*002a*/ 	.short	(.L_142 - .L_141)


	//   ....[0]....
.L_141:
        /*002c*/ 	.word	0x00000010


	//----- nvinfo : EIATTR_MAX_THREADS
	.align		4
.L_142:
        /*0030*/ 	.byte	0x04, 0x05
        /*0032*/ 	.short	(.L_144 - .L_143)
.L_143:
        /*0034*/ 	.word	0x00000180
        /*0038*/ 	.word	0x00000001
        /*003c*/ 	.word	0x00000001


	//----- nvinfo : EIATTR_CBANK_PARAM_SIZE
	.align		4
.L_144:
        /*0040*/ 	.byte	0x03, 0x19
        /*0042*/ 	.short	0x0a00


	//----- nvinfo : EIATTR_PARAM_CBANK
	.align		4
        /*0044*/ 	.byte	0x04, 0x0a
        /*0046*/ 	.short	(.L_146 - .L_145)
	.align		4
.L_145:
        /*0048*/ 	.word	index@(.nv.constant0._ZN7cutlass13device_kernelIN5flash11enable_sm90INS1_16FlashAttnFwdSm90INS1_25CollectiveMainloopFwdSm90ILi2EN4cute5tupleIJNS5_1CILi1EEES8_S8_EEENS6_IJNS7_ILi128EEENS7_ILi224EEESA_EEELi128ENS_12float_e4m3_tEfNS_4arch4Sm90ELb1ELb0ELb0ELb0ELb0ELb0ELb0ELb1ELb1ELb1ELb1ELb0EEENS1_21CollectiveEpilogueFwdINS6_IJSA_SA_SB_EEES9_NS_10bfloat16_tESF_Li256ELb0ELb1ELb1ELb1EEENS1_19SingleTileSchedulerILb0ELb1ELb1ELi128EEEEEEEEEvNT_6ParamsE)
        /*004c*/ 	.short	0x0380
        /*004e*/ 	.short	0x0a00


	//----- nvinfo : EIATTR_SW_WAR
	.align		4
.L_146:
        /*0050*/ 	.byte	0x04, 0x36
        /*0052*/ 	.short	(.L_148 - .L_147)
.L_147:
        /*0054*/ 	.word	0x00000008
.L_148:


//--------------------- .nv.info._ZN7cutlass13device_kernelIN5flash11enable_sm90INS1_16FlashAttnFwdSm90INS1_25CollectiveMainloopFwdSm90ILi2EN4cute5tupleIJNS5_1CILi1EEES8_S8_EEENS6_IJNS7_ILi128EEENS7_ILi224EEESA_EEELi128ENS_12float_e4m3_tEfNS_4arch4Sm90ELb1ELb0ELb0ELb1ELb0ELb0ELb0ELb1ELb1ELb1ELb1ELb0EEENS1_21CollectiveEpilogueFwdINS6_IJSA_SA_SB_EEES9_NS_10bfloat16_tESF_Li256ELb1ELb1ELb1ELb1EEENS1_36VarlenDynamicPersistentTileSchedulerILi128ELi224ELi256ELi128ELb1ELb1ELb1ELb1ELb1ELb1EEEEEEEEEvNT_6ParamsE --------------------------
	.section	.nv.info._ZN7cutlass13device_kernelIN5flash11enable_sm90INS1_16FlashAttnFwdSm90INS1_25CollectiveMainloopFwdSm90ILi2EN4cute5tupleIJNS5_1CILi1EEES8_S8_EEENS6_IJNS7_ILi128EEENS7_ILi224EEESA_EEELi128ENS_12float_e4m3_tEfNS_4arch4Sm90ELb1ELb0ELb0ELb1ELb0ELb0ELb0ELb1ELb1ELb1ELb1ELb0EEENS1_21CollectiveEpilogueFwdINS6_IJSA_SA_SB_EEES9_NS_10bfloat16_tESF_Li256ELb1ELb1ELb1ELb1EEENS1_36VarlenDynamicPersistentTileSchedulerILi128ELi224ELi256ELi128ELb1ELb1ELb1ELb1ELb1ELb1EEEEEEEEEvNT_6ParamsE,"",@"SHT_CUDA_INFO"
	.sectionflags	@""
	.align	4


	//----- nvinfo : EIATTR_CUDA_API_VERSION
	.align		4
        /*0000*/ 	.byte	0x04, 0x37
        /*0002*/ 	.short	(.L_150 - .L_149)
.L_149:
        /*0004*/ 	.word	0x00000082


	//----- nvinfo : EIATTR_KPARAM_INFO
	.align		4
.L_150:
        /*0008*/ 	.byte	0x04, 0x17
        /*000a*/ 	.short	(.L_152 - .L_151)
.L_151:
        /*000c*/ 	.word	0x00000000
        /*0010*/ 	.short	0x0000
        /*0012*/ 	.short	0x0000
        /*0014*/ 	.byte	0x00, 0xf0, 0x01, 0x2a


	//----- nvinfo : EIATTR_SPARSE_MMA_MASK
	.align		4
.L_152:
        /*0018*/ 	.byte	0x03, 0x50
        /*001a*/ 	.short	0x0000


	//----- nvinfo : EIATTR_MAXREG_COUNT
	.align		4
        /*001c*/ 	.byte	0x03, 0x1b
        /*001e*/ 	.short	0x00a8


	//----- nvinfo : EIATTR_MERCURY_ISA_VERSION
	.align		4
        /*0020*/ 	.byte	0x03, 0x5f
        /*0022*/ 	.short	0x0101


	//----- nvinfo : EIATTR_VRC_CTA_INIT_COUNT
	.align		4
        /*0024*/ 	.byte	0x02, 0x4a
	.zero		1
	.zero		1


	//----- nvinfo : EIATTR_EXIT_INSTR_OFFSETS
	.align		4
        /*0028*/ 	.byte	0x04, 0x1c
        /*002a*/ 	.short	(.L_154 - .L_153)


	//   ....[0]....
.L_153:
        /*002c*/ 	.word	0x00000010


	//----- nvinfo : EIATTR_MAX_THREADS
	.align		4
.L_154:
        /*0030*/ 	.byte	0x04, 0x05
        /*0032*/ 	.short	(.L_156 - .L_155)
.L_155:
        /*0034*/ 	.word	0x00000180
        /*0038*/ 	.word	0x00000001
        /*003c*/ 	.word	0x00000001


	//----- nvinfo : EIATTR_CBANK_PARAM_SIZE
	.align		4
.L_156:
        /*0040*/ 	.byte	0x03, 0x19
        /*0042*/ 	.short	0x0a80


	//----- nvinfo : EIATTR_PARAM_CBANK
	.align		4
        /*0044*/ 	.byte	0x04, 0x0a
        /*0046*/ 	.short	(.L_158 - .L_157)
	.align		4
.L_157:
        /*0048*/ 	.word	index@(.nv.constant0._ZN7cutlass13device_kernelIN5flash11enable_sm90INS1_16FlashAttnFwdSm90INS1_25CollectiveMainloopFwdSm90ILi2EN4cute5tupleIJNS5_1CILi1EEES8_S8_EEENS6_IJNS7_ILi128EEENS7_ILi224EEESA_EEELi128ENS_12float_e4m3_tEfNS_4arch4Sm90ELb1ELb0ELb0ELb1ELb0ELb0ELb0ELb1ELb1ELb1ELb1ELb0EEENS1_21CollectiveEpilogueFwdINS6_IJSA_SA_SB_EEES9_NS_10bfloat16_tESF_Li256ELb1ELb1ELb1ELb1EEENS1_36VarlenDynamicPersistentTileSchedulerILi128ELi224ELi256ELi128ELb1ELb1ELb1ELb1ELb1ELb1EEEEEEEEEvNT_6ParamsE)
        /*004c*/ 	.short	0x0380
        /*004e*/ 	.short	0x0a80


	//----- nvinfo : EIATTR_SW_WAR
	.align		4
.L_158:
        /*0050*/ 	.byte	0x04, 0x36
        /*0052*/ 	.short	(.L_160 - .L_159)
.L_159:
        /*0054*/ 	.word	0x00000008
.L_160:


//--------------------- .nv.info._ZN7cutlass13device_kernelIN5flash11enable_sm90INS1_16FlashAttnFwdSm90INS1_25CollectiveMainloopFwdSm90ILi2EN4cute5tupleIJNS5_1CILi1EEES8_S8_EEENS6_IJNS7_ILi128EEENS7_ILi224EEESA_EEELi128ENS_12float_e4m3_tEfNS_4arch4Sm90ELb1ELb0ELb0ELb1ELb0ELb1ELb0ELb1ELb1ELb1ELb1ELb0EEENS1_21CollectiveEpilogueFwdINS6_IJSA_SA_SB_EEES9_NS_10bfloat16_tESF_Li256ELb1ELb1ELb1ELb1EEENS1_36VarlenDynamicPersistentTileSchedulerILi128ELi224ELi256ELi128ELb1ELb1ELb1ELb1ELb1ELb1EEEEEEEEEvNT_6ParamsE --------------------------
	.section	.nv.info._ZN7cutlass13device_kernelIN5flash11enable_sm90INS1_16FlashAttnFwdSm90INS1_25CollectiveMainloopFwdSm90ILi2EN4cute5tupleIJNS5_1CILi1EEES8_S8_EEENS6_IJNS7_ILi128EEENS7_ILi224EEESA_EEELi128ENS_12float_e4m3_tEfNS_4arch4Sm90ELb1ELb0ELb0ELb1ELb0ELb1ELb0ELb1ELb1ELb1ELb1ELb0EEENS1_21CollectiveEpilogueFwdINS6_IJSA_SA_SB_EEES9_NS_10bfloat16_tESF_Li256ELb1ELb1ELb1ELb1EEENS1_36VarlenDynamicPersistentTileSchedulerILi128ELi224ELi256ELi128ELb1ELb1ELb1ELb1ELb1ELb1EEEEEEEEEvNT_6ParamsE,"",@"SHT_CUDA_INFO"
	.sectionflags	@""
	.align	4


	//----- nvinfo : EIATTR_CUDA_API_VERSION
	.align		4
        /*0000*/ 	.byte	0x04, 0x37
        /*0002*/ 	.short	(.L_162 - .L_161)
.L_161:
        /*0004*/ 	.word	0x00000082


	//----- nvinfo : EIATTR_KPARAM_INFO
	.align		4
.L_162:
        /*0008*/ 	.byte	0x04, 0x17
        /*000a*/ 	.short	(.L_164 - .L_163)
.L_163:
        /*000c*/ 	.word	0x00000000
        /*0010*/ 	.short	0x0000
        /*0012*/ 	.short	0x0000
        /*0014*/ 	.byte	0x00, 0xf0, 0x01, 0x2a


	//----- nvinfo : EIATTR_SPARSE_MMA_MASK
	.align		4
.L_164:
        /*0018*/ 	.byte	0x03, 0x50
        /*001a*/ 	.short	0x0000


	//----- nvinfo : EIATTR_MAXREG_COUNT
	.align		4
        /*001c*/ 	.byte	0x03, 0x1b
        /*001e*/ 	.short	0x00a8


	//----- nvinfo : EIATTR_MERCURY_ISA_VERSION
	.align		4
        /*0020*/ 	.byte	0x03, 0x5f
        /*0022*/ 	.short	0x0101


	//----- nvinfo : EIATTR_VRC_CTA_INIT_COUNT
	.align		4
        /*0024*/ 	.byte	0x02, 0x4a
	.zero		1
	.zero		1


	//----- nvinfo : EIATTR_EXIT_INSTR_OFFSETS
	.align		4
        /*0028*/ 	.byte	0x04, 0x1c
        /*002a*/ 	.short	(.L_166 - .L_165)


	//   ....[0]....
.L_165:
        /*002c*/ 	.word	0x00000010


	//----- nvinfo : EIATTR_MAX_THREADS
	.align		4
.L_166:
        /*0030*/ 	.byte	0x04, 0x05
        /*0032*/ 	.short	(.L_168 - .L_167)
.L_167:
        /*0034*/ 	.word	0x00000180
        /*0038*/ 	.word	0x00000001
        /*003c*/ 	.word	0x00000001


	//----- nvinfo : EIATTR_CBANK_PARAM_SIZE
	.align		4
.L_168:
        /*0040*/ 	.byte	0x03, 0x19
        /*0042*/ 	.short	0x0a80


	//----- nvinfo : EIATTR_PARAM_CBANK
	.align		4
        /*0044*/ 	.byte	0x04, 0x0a
        /*0046*/ 	.short	(.L_170 - .L_169)
	.align		4
.L_169:
        /*0048*/ 	.word	index@(.nv.constant0._ZN7cutlass13device_kernelIN5flash11enable_sm90INS1_16FlashAttnFwdSm90INS1_25CollectiveMainloopFwdSm90ILi2EN4cute5tupleIJNS5_1CILi1EEES8_S8_EEENS6_IJNS7_ILi128EEENS7_ILi224EEESA_EEELi128ENS_12float_e4m3_tEfNS_4arch4Sm90ELb1ELb0ELb0ELb1ELb0ELb1ELb0ELb1ELb1ELb1ELb1ELb0EEENS1_21CollectiveEpilogueFwdINS6_IJSA_SA_SB_EEES9_NS_10bfloat16_tESF_Li256ELb1ELb1ELb1ELb1EEENS1_36VarlenDynamicPersistentTileSchedulerILi128ELi224ELi256ELi128ELb1ELb1ELb1ELb1ELb1ELb1EEEEEEEEEvNT_6ParamsE)
        /*004c*/ 	.short	0x0380
        /*004e*/ 	.short	0x0a80


	//----- nvinfo : EIATTR_SW_WAR
	.align		4
.L_170:
        /*0050*/ 	.byte	0x04, 0x36
        /*0052*/ 	.short	(.L_172 - .L_171)
.L_171:
        /*0054*/ 	.word	0x00000008
.L_172:


//--------------------- .nv.callgraph             --------------------------
	.section	.nv.callgraph,"",@"SHT_CUDA_CALLGRAPH"
	.align	4
	.sectionentsize	8
	.align		4
        /*0000*/ 	.word	0x00000000
	.align		4
        /*0004*/ 	.word	0xffffffff
	.align		4
        /*0008*/ 	.word	0x00000000
	.align		4
        /*000c*/ 	.word	0xfffffffe
	.align		4
        /*0010*/ 	.word	0x00000000
	.align		4
        /*0014*/ 	.word	0xfffffffd
	.align		4
        /*0018*/ 	.word	0x00000000
	.align		4
        /*001c*/ 	.word	0xfffffffc


//--------------------- .nv.constant4             --------------------------
	.section	.nv.constant4,"a",@progbits
	.align	8
	.align		8
.nv.constant4:
        /*0000*/ 	.dword	_ZN72_INTERNAL_12b4d556_36_flash_fwd_hdim128_e4m3_split_sm90_cu_ceb34e2a_29714cuda3std3__45__cpo5beginE
	.align		8
        /*0008*/ 	.dword	_ZN72_INTERNAL_12b4d556_36_flash_fwd_hdim128_e4m3_split_sm90_cu_ceb34e2a_29714cuda3std3__45__cpo3endE
	.align		8
        /*0010*/ 	.dword	_ZN72_INTERNAL_12b4d556_36_flash_fwd_hdim128_e4m3_split_sm90_cu_ceb34e2a_29714cuda3std3__45__cpo6cbeginE
	.align		8
        /*0018*/ 	.dword	_ZN72_INTERNAL_12b4d556_36_flash_fwd_hdim128_e4m3_split_sm90_cu_ceb34e2a_29714cuda3std3__45__cpo4cendE
	.align		8
        /*0020*/ 	.dword	_ZN72_INTERNAL_12b4d556_36_flash_fwd_hdim128_e4m3_split_sm90_cu_ceb34e2a_29714cuda3std3__474_GLOBAL__N__12b4d556_36_flash_fwd_hdim128_e4m3_split_sm90_cu_ceb34e2a_29716ignoreE
	.align		8
        /*0028*/ 	.dword	_ZN72_INTERNAL_12b4d556_36_flash_fwd_hdim128_e4m3_split_sm90_cu_ceb34e2a_29714cuda3std3__419piecewise_constructE
	.align		8
        /*0030*/ 	.dword	_ZN72_INTERNAL_12b4d556_36_flash_fwd_hdim128_e4m3_split_sm90_cu_ceb34e2a_29714cuda3std3__48in_placeE
	.align		8
        /*0038*/ 	.dword	_ZN72_INTERNAL_12b4d556_36_flash_fwd_hdim128_e4m3_split_sm90_cu_ceb34e2a_29714cuda3std6ranges3__45__cpo4swapE
	.align		8
        /*0040*/ 	.dword	_ZN72_INTERNAL_12b4d556_36_flash_fwd_hdim128_e4m3_split_sm90_cu_ceb34e2a_29714cuda3std6ranges3__45__cpo9iter_moveE
	.align		8
        /*0048*/ 	.dword	_ZN72_INTERNAL_12b4d556_36_flash_fwd_hdim128_e4m3_split_sm90_cu_ceb34e2a_29714cute7productE
	.align		8
        /*0050*/ 	.dword	_ZN72_INTERNAL_12b4d556_36_flash_fwd_hdim128_e4m3_split_sm90_cu_ceb34e2a_29714cute1_E


//--------------------- .text._ZN7cutlass13device_kernelIN5flash11enable_sm90INS1_16FlashAttnFwdSm90INS1_25CollectiveMainloopFwdSm90ILi2EN4cute5tupleIJNS5_1CILi1EEES8_S8_EEENS6_IJNS7_ILi128EEENS7_ILi224EEESA_EEELi128ENS_12float_e4m3_tEfNS_4arch4Sm90ELb0ELb0ELb0ELb0ELb0ELb0ELb0ELb1ELb1ELb1ELb1ELb0EEENS1_21CollectiveEpilogueFwdINS6_IJSA_SA_SB_EEES9_NS_10bfloat16_tESF_Li256ELb0ELb1ELb1ELb1EEENS1_19SingleTileSchedulerILb0ELb1ELb1ELi128EEEEEEEEEvNT_6ParamsE --------------------------
	.section	.text._ZN7cutlass13device_kernelIN5flash11enable_sm90INS1_16FlashAttnFwdSm90INS1_25CollectiveMainloopFwdSm90ILi2EN4cute5tupleIJNS5_1CILi1EEES8_S8_EEENS6_IJNS7_ILi128EEENS7_ILi224EEESA_EEELi128ENS_12float_e4m3_tEfNS_4arch4Sm90ELb0ELb0ELb0ELb0ELb0ELb0ELb0ELb1ELb1ELb1ELb1ELb0EEENS1_21CollectiveEpilogueFwdINS6_IJSA_SA_SB_EEES9_NS_10bfloat16_tESF_Li256ELb0ELb1ELb1ELb1EEENS1_19SingleTileSchedulerILb0ELb1ELb1ELi128EEEEEEEEEvNT_6ParamsE,"ax",@progbits
	.align	128
.text._ZN7cutlass13device_kernelIN5flash11enable_sm90INS1_16FlashAttnFwdSm90INS1_25CollectiveMainloopFwdSm90ILi2EN4cute5tupleIJNS5_1CILi1EEES8_S8_EEENS6_IJNS7_ILi128EEENS7_ILi224EEESA_EEELi128ENS_12float_e4m3_tEfNS_4arch4Sm90ELb0ELb0ELb0ELb0ELb0ELb0ELb0ELb1ELb1ELb1ELb1ELb0EEENS1_21CollectiveEpilogueFwdINS6_IJSA_SA_SB_EEES9_NS_10bfloat16_tESF_Li256ELb0ELb1ELb1ELb1EEENS1_19SingleTileSchedulerILb0ELb1ELb1ELi128EEEEEEEEEvNT_6ParamsE:
        .type           _ZN7cutlass13device_kernelIN5flash11enable_sm90INS1_16FlashAttnFwdSm90INS1_25CollectiveMainloopFwdSm90ILi2EN4cute5tupleIJNS5_1CILi1EEES8_S8_EEENS6_IJNS7_ILi128EEENS7_ILi224EEESA_EEELi128ENS_12float_e4m3_tEfNS_4arch4Sm90ELb0ELb0ELb0ELb0ELb0ELb0ELb0ELb1ELb1ELb1ELb1ELb0EEENS1_21CollectiveEpilogueFwdINS6_IJSA_SA_SB_EEES9_NS_10bfloat16_tESF_Li256ELb0ELb1ELb1ELb1EEENS1_19SingleTileSchedulerILb0ELb1ELb1ELi128EEEEEEEEEvNT_6ParamsE,@function
        .size           _ZN7cutlass13device_kernelIN5flash11enable_sm90INS1_16FlashAttnFwdSm90INS1_25CollectiveMainloopFwdSm90ILi2EN4cute5tupleIJNS5_1CILi1EEES8_S8_EEENS6_IJNS7_ILi128EEENS7_ILi224EEESA_EEELi128ENS_12float_e4m3_tEfNS_4arch4Sm90ELb0ELb0ELb0ELb0ELb0ELb0ELb0ELb1ELb1ELb1ELb1ELb0EEENS1_21CollectiveEpilogueFwdINS6_IJSA_SA_SB_EEES9_NS_10bfloat16_tESF_Li256ELb0ELb1ELb1ELb1EEENS1_19SingleTileSchedulerILb0ELb1ELb1ELi128EEEEEEEEEvNT_6ParamsE,(.L_x_9 - _ZN7cutlass13device_kernelIN5flash11enable_sm90INS1_16FlashAttnFwdSm90INS1_25CollectiveMainloopFwdSm90ILi2EN4cute5tupleIJNS5_1CILi1EEES8_S8_EEENS6_IJNS7_ILi128EEENS7_ILi224EEESA_EEELi128ENS_12float_e4m3_tEfNS_4arch4Sm90ELb0ELb0ELb0ELb0ELb0ELb0ELb0ELb1ELb1ELb1ELb1ELb0EEENS1_21CollectiveEpilogueFwdINS6_IJSA_SA_SB_EEES9_NS_10bfloat16_tESF_Li256ELb0ELb1ELb1ELb1EEENS1_19SingleTileSchedulerILb0ELb1ELb1ELi128EEEEEEEEEvNT_6ParamsE)
        .other          _ZN7cutlass13device_kernelIN5flash11enable_sm90INS1_16FlashAttnFwdSm90INS1_25CollectiveMainloopFwdSm90ILi2EN4cute5tupleIJNS5_1CILi1EEES8_S8_EEENS6_IJNS7_ILi128EEENS7_ILi224EEESA_EEELi128ENS_12float_e4m3_tEfNS_4arch4Sm90ELb0ELb0ELb0ELb0ELb0ELb0ELb0ELb1ELb1ELb1ELb1ELb0EEENS1_21CollectiveEpilogueFwdINS6_IJSA_SA_SB_EEES9_NS_10bfloat16_tESF_Li256ELb0ELb1ELb1ELb1EEENS1_19SingleTileSchedulerILb0ELb1ELb1ELi128EEEEEEEEEvNT_6ParamsE,@"STO_CUDA_ENTRY STV_DEFAULT"
_ZN7cutlass13device_kernelIN5flash11enable_sm90INS1_16FlashAttnFwdSm90INS1_25CollectiveMainloopFwdSm90ILi2EN4cute5tupleIJNS5_1CILi1EEES8_S8_EEENS6_IJNS7_ILi128EEENS7_ILi224EEESA_EEELi128ENS_12float_e4m3_tEfNS_4arch4Sm90ELb0ELb0ELb0ELb0ELb0ELb0ELb0ELb1ELb1ELb1ELb1ELb0EEENS1_21CollectiveEpilogueFwdINS6_IJSA_SA_SB_EEES9_NS_10bfloat16_tESF_Li256ELb0ELb1ELb1ELb1EEENS1_19SingleTileSchedulerILb0ELb1ELb1ELi128EEEEEEEEEvNT_6ParamsE:
[----:B------:R-:W-:Y:S01]  /*0000*/  LDC R1, c[0x0][0x37c] ;  /* 0x0000df00ff017b82 */ /* 0x000fe20000000800 */
[----:B------:R-:W-:Y:S05]  /*0010*/  EXIT ;  /* 0x000000000000794d */ /* 0x000fea0003800000 */
.L_x_0:
[----:B------:R-:W-:-:S00]  /*0020*/  BRA `(.L_x_0) ;  /* 0xfffffffc00fc7947 */ /* 0x000fc0000383ffff */
[----:B------:R-:W-:-:S00]  /*0030*/  NOP ;  /* 0x0000000000007918 */ /* 0x000fc00000000000 */
        /* <DEDUP_REMOVED lines=12> */
.L_x_9:


//--------------------- .text._ZN7cutlass13device_kernelIN5flash11enable_sm90INS1_16FlashAttnFwdSm90INS1_25CollectiveMainloopFwdSm90ILi2EN4cute5tupleIJNS5_1CILi1EEES8_S8_EEENS6_IJNS7_ILi128EEENS7_ILi224EEESA_EEELi128ENS_12float_e4m3_tEfNS_4arch4Sm90ELb0ELb0ELb0ELb1ELb0ELb0ELb0ELb1ELb1ELb1ELb1ELb0EEENS1_21CollectiveEpilogueFwdINS6_IJSA_SA_SB_EEES9_NS_10bfloat16_tESF_Li256ELb1ELb1ELb1ELb1EEENS1_36VarlenDynamicPersistentTileSchedulerILi128ELi224ELi256ELi128ELb1ELb1ELb1ELb0ELb1ELb1EEEEEEEEEvNT_6ParamsE --------------------------
	.section	.text._ZN7cutlass13device_kernelIN5flash11enable_sm90INS1_16FlashAttnFwdSm90INS1_25CollectiveMainloopFwdSm90ILi2EN4cute5tupleIJNS5_1CILi1EEES8_S8_EEENS6_IJNS7_ILi128EEENS7_ILi224EEESA_EEELi128ENS_12float_e4m3_tEfNS_4arch4Sm90ELb0ELb0ELb0ELb1ELb0ELb0ELb0ELb1ELb1ELb1ELb1ELb0EEENS1_21CollectiveEpilogueFwdINS6_IJSA_SA_SB_EEES9_NS_10bfloat16_tESF_Li256ELb1ELb1ELb1ELb1EEENS1_36VarlenDynamicPersistentTileSchedulerILi128ELi224ELi256ELi128ELb1ELb1ELb1ELb0ELb1ELb1EEEEEEEEEvNT_6ParamsE,"ax",@progbits
	.align	128
.text._ZN7cutlass13device_kernelIN5flash11enable_sm90INS1_16FlashAttnFwdSm90INS1_25CollectiveMainloopFwdSm90ILi2EN4cute5tupleIJNS5_1CILi1EEES8_S8_EEENS6_IJNS7_ILi128EEENS7_ILi224EEESA_EEELi128ENS_12float_e4m3_tEfNS_4arch4Sm90ELb0ELb0ELb0ELb1ELb0ELb0ELb0ELb1ELb1ELb1ELb1ELb0EEENS1_21CollectiveEpilogueFwdINS6_IJSA_SA_SB_EEES9_NS_10bfloat16_tESF_Li256ELb1ELb1ELb1ELb1EEENS1_36VarlenDynamicPersistentTileSchedulerILi128ELi224ELi256ELi128ELb1ELb1ELb1ELb0ELb1ELb1EEEEEEEEEvNT_6ParamsE:
        .type           _ZN7cutlass13device_kernelIN5flash11enable_sm90INS1_16FlashAttnFwdSm90INS1_25CollectiveMainloopFwdSm90ILi2EN4cute5tupleIJNS5_1CILi1EEES8_S8_EEENS6_IJNS7_ILi128EEENS7_ILi224EEESA_EEELi128ENS_12float_e4m3_tEfNS_4arch4Sm90ELb0ELb0ELb0ELb1ELb0ELb0ELb0ELb1ELb1ELb1ELb1ELb0EEENS1_21CollectiveEpilogueFwdINS6_IJSA_SA_SB_EEES9_NS_10bfloat16_tESF_Li256ELb1ELb1ELb1ELb1EEENS1_36VarlenDynamicPersistentTileSchedulerILi128ELi224ELi256ELi128ELb1ELb1ELb1ELb0ELb1ELb1EEEEEEEEEvNT_6ParamsE,@function
        .size           _ZN7cutlass13device_kernelIN5flash11enable_sm90INS1_16FlashAttnFwdSm90INS1_25CollectiveMainloopFwdSm90ILi2EN4cute5tupleIJNS5_1CILi1EEES8_S8_EEENS6_IJNS7_ILi128EEENS7_ILi224EEESA_EEELi128ENS_12float_e4m3_tEfNS_4arch4Sm90ELb0ELb0ELb0ELb1ELb0ELb0ELb0ELb1ELb1ELb1ELb1ELb0EEENS1_21CollectiveEpilogueFwdINS6_IJSA_SA_SB_EEES9_NS_10bfloat16_tESF_Li256ELb1ELb1ELb1ELb1EEENS1_36VarlenDynamicPersistentTileSchedulerILi128ELi224ELi256ELi128ELb1ELb1ELb1ELb0ELb1ELb1EEEEEEEEEvNT_6ParamsE,(.L_x_10 - _ZN7cutlass13device_kernelIN5flash11enable_sm90INS1_16FlashAttnFwdSm90INS1_25CollectiveMainloopFwdSm90ILi2EN4cute5tupleIJNS5_1CILi1EEES8_S8_EEENS6_IJNS7_ILi128EEENS7_ILi224EEESA_EEELi128ENS_12float_e4m3_tEfNS_4arch4Sm90ELb0ELb0ELb0ELb1ELb0ELb0ELb0ELb1ELb1ELb1ELb1ELb0EEENS1_21CollectiveEpilogueFwdINS6_IJSA_SA_SB_EEES9_NS_10bfloat16_tESF_Li256ELb1ELb1ELb1ELb1EEENS1_36VarlenDynamicPersistentTileSchedulerILi128ELi224ELi256ELi128ELb1ELb1ELb1ELb0ELb1ELb1EEEEEEEEEvNT_6ParamsE)
        .other          _ZN7cutlass13device_kernelIN5flash11enable_sm90INS1_16FlashAttnFwdSm90INS1_25CollectiveMainloopFwdSm90ILi2EN4cute5tupleIJNS5_1CILi1EEES8_S8_EEENS6_IJNS7_ILi128EEENS7_ILi224EEESA_EEELi128ENS_12float_e4m3_tEfNS_4arch4Sm90ELb0ELb0ELb0ELb1ELb0ELb0ELb0ELb1ELb1ELb1ELb1ELb0EEENS1_21CollectiveEpilogueFwdINS6_IJSA_SA_SB_EEES9_NS_10bfloat16_tESF_Li256ELb1ELb1ELb1ELb1EEENS1_36VarlenDynamicPersistentTileSchedulerILi128ELi224ELi256ELi128ELb1ELb1ELb1ELb0ELb1ELb1EEEEEEEEEvNT_6ParamsE,@"STO_CUDA_ENTRY STV_DEFAULT"
_ZN7cutlass13device_kernelIN5flash11enable_sm90INS1_16FlashAttnFwdSm90INS1_25CollectiveMainloopFwdSm90ILi2EN4cute5tupleIJNS5_1CILi1EEES8_S8_EEENS6_IJNS7_ILi128EEENS7_ILi224EEESA_EEELi128ENS_12float_e4m3_tEfNS_4arch4Sm90ELb0ELb0ELb0ELb1ELb0ELb0ELb0ELb1ELb1ELb1ELb1ELb0EEENS1_21CollectiveEpilogueFwdINS6_IJSA_SA_SB_EEES9_NS_10bfloat16_tESF_Li256ELb1ELb1ELb1ELb1EEENS1_36VarlenDynamicPersistentTileSchedulerILi128ELi224ELi256ELi128ELb1ELb1ELb1ELb0ELb1ELb1EEEEEEEEEvNT_6ParamsE:
[----:B------:R-:W-:Y:S01]  /*0000*/  LDC R1, c[0x0][0x37c] ;  /* 0x0000df00ff017b82 */ /* 0x000fe20000000800 */
[----:B------:R-:W-:Y:S05]  /*0010*/  EXIT ;  /* 0x000000000000794d */ /* 0x000fea0003800000 */
.L_x_1:
        /* <DEDUP_REMOVED lines=14> */
.L_x_10:


//--------------------- .text._ZN7cutlass13device_kernelIN5flash11enable_sm90INS1_16FlashAttnFwdSm90INS1_25CollectiveMainloopFwdSm90ILi2EN4cute5tupleIJNS5_1CILi1EEES8_S8_EEENS6_IJNS7_ILi128EEENS7_ILi224EEESA_EEELi128ENS_12float_e4m3_tEfNS_4arch4Sm90ELb0ELb0ELb0ELb1ELb0ELb1ELb0ELb1ELb1ELb1ELb1ELb0EEENS1_21CollectiveEpilogueFwdINS6_IJSA_SA_SB_EEES9_NS_10bfloat16_tESF_Li256ELb1ELb1ELb1ELb1EEENS1_36VarlenDynamicPersistentTileSchedulerILi128ELi224ELi256ELi128ELb1ELb1ELb1ELb0ELb1ELb1EEEEEEEEEvNT_6ParamsE --------------------------
	.section	.text._ZN7cutlass13device_kernelIN5flash11enable_sm90INS1_16FlashAttnFwdSm90INS1_25CollectiveMainloopFwdSm90ILi2EN4cute5tupleIJNS5_1CILi1EEES8_S8_EEENS6_IJNS7_ILi128EEENS7_ILi224EEESA_EEELi128ENS_12float_e4m3_tEfNS_4arch4Sm90ELb0ELb0ELb0ELb1ELb0ELb1ELb0ELb1ELb1ELb1ELb1ELb0EEENS1_21CollectiveEpilogueFwdINS6_IJSA_SA_SB_EEES9_NS_10bfloat16_tESF_Li256ELb1ELb1ELb1ELb1EEENS1_36VarlenDynamicPersistentTileSchedulerILi128ELi224ELi256ELi128ELb1ELb1ELb1ELb0ELb1ELb1EEEEEEEEEvNT_6ParamsE,"ax",@progbits
	.align	128
.text._ZN7cutlass13device_kernelIN5flash11enable_sm90INS1_16FlashAttnFwdSm90INS1_25CollectiveMainloopFwdSm90ILi2EN4cute5tupleIJNS5_1CILi1EEES8_S8_EEENS6_IJNS7_ILi128EEENS7_ILi224EEESA_EEELi128ENS_12float_e4m3_tEfNS_4arch4Sm90ELb0ELb0ELb0ELb1ELb0ELb1ELb0ELb1ELb1ELb1ELb1ELb0EEENS1_21CollectiveEpilogueFwdINS6_IJSA_SA_SB_EEES9_NS_10bfloat16_tESF_Li256ELb1ELb1ELb1ELb1EEENS1_36VarlenDynamicPersistentTileSchedulerILi128ELi224ELi256ELi128ELb1ELb1ELb1ELb0ELb1ELb1EEEEEEEEEvNT_6ParamsE:
        .type           _ZN7cutlass13device_kernelIN5flash11enable_sm90INS1_16FlashAttnFwdSm90INS1_25CollectiveMainloopFwdSm90ILi2EN4cute5tupleIJNS5_1CILi1EEES8_S8_EEENS6_IJNS7_ILi128EEENS7_ILi224EEESA_EEELi128ENS_12float_e4m3_tEfNS_4arch4Sm90ELb0ELb0ELb0ELb1ELb0ELb1ELb0ELb1ELb1ELb1ELb1ELb0EEENS1_21CollectiveEpilogueFwdINS6_IJSA_SA_SB_EEES9_NS_10bfloat16_tESF_Li256ELb1ELb1ELb1ELb1EEENS1_36VarlenDynamicPersistentTileSchedulerILi128ELi224ELi256ELi128ELb1ELb1ELb1ELb0ELb1ELb1EEEEEEEEEvNT_6ParamsE,@function
        .size           _ZN7cutlass13device_kernelIN5flash11enable_sm90INS1_16FlashAttnFwdSm90INS1_25CollectiveMainloopFwdSm90ILi2EN4cute5tupleIJNS5_1CILi1EEES8_S8_EEENS6_IJNS7_ILi128EEENS7_ILi224EEESA_EEELi128ENS_12float_e4m3_tEfNS_4arch4Sm90ELb0ELb0ELb0ELb1ELb0ELb1ELb0ELb1ELb1ELb1ELb1ELb0EEENS1_21CollectiveEpilogueFwdINS6_IJSA_SA_SB_EEES9_NS_10bfloat16_tESF_Li256ELb1ELb1ELb1ELb1EEENS1_36VarlenDynamicPersistentTileSchedulerILi128ELi224ELi256ELi128ELb1ELb1ELb1ELb0ELb1ELb1EEEEEEEEEvNT_6ParamsE,(.L_x_11 - _ZN7cutlass13device_kernelIN5flash11enable_sm90INS1_16FlashAttnFwdSm90INS1_25CollectiveMainloopFwdSm90ILi2EN4cute5tupleIJNS5_1CILi1EEES8_S8_EEENS6_IJNS7_ILi128EEENS7_ILi224EEESA_EEELi128ENS_12float_e4m3_tEfNS_4arch4Sm90ELb0ELb0ELb0ELb1ELb0ELb1ELb0ELb1ELb1ELb1ELb1ELb0EEENS1_21CollectiveEpilogueFwdINS6_IJSA_SA_SB_EEES9_NS_10bfloat16_tESF_Li256ELb1ELb1ELb1ELb1EEENS1_36VarlenDynamicPersistentTileSchedulerILi128ELi224ELi256ELi128ELb1ELb1ELb1ELb0ELb1ELb1EEEEEEEEEvNT_6ParamsE)
        .other          _ZN7cutlass13device_kernelIN5flash11enable_sm90INS1_16FlashAttnFwdSm90INS1_25CollectiveMainloopFwdSm90ILi2EN4cute5tupleIJNS5_1CILi1EEES8_S8_EEENS6_IJNS7_ILi128EEENS7_ILi224EEESA_EEELi128ENS_12float_e4m3_tEfNS_4arch4Sm90ELb0ELb0ELb0ELb1ELb0ELb1ELb0ELb1ELb1ELb1ELb1ELb0EEENS1_21CollectiveEpilogueFwdINS6_IJSA_SA_SB_EEES9_NS_10bfloat16_tESF_Li256ELb1ELb1ELb1ELb1EEENS1_36VarlenDynamicPersistentTileSchedulerILi128ELi224ELi256ELi128ELb1ELb1ELb1ELb0ELb1ELb1EEEEEEEEEvNT_6ParamsE,@"STO_CUDA_ENTRY STV_DEFAULT"
_ZN7cutlass13device_kernelIN5flash11enable_sm90INS1_16FlashAttnFwdSm90INS1_25CollectiveMainloopFwdSm90ILi2EN4cute5tupleIJNS5_1CILi1EEES8_S8_EEENS6_IJNS7_ILi128EEENS7_ILi224EEESA_EEELi128ENS_12float_e4m3_tEfNS_4arch4Sm90ELb0ELb0ELb0ELb1ELb0ELb1ELb0ELb1ELb1ELb1ELb1ELb0EEENS1_21CollectiveEpilogueFwdINS6_IJSA_SA_SB_EEES9_NS_10bfloat16_tESF_Li256ELb1ELb1ELb1ELb1EEENS1_36VarlenDynamicPersistentTileSchedulerILi128ELi224ELi256ELi128ELb1ELb1ELb1ELb0ELb1ELb1EEEEEEEEEvNT_6ParamsE:
[----:B------:R-:W-:Y:S01]  /*0000*/  LDC R1, c[0x0][0x37c] ;  /* 0x0000df00ff017b82 */ /* 0x000fe20000000800 */
[----:B------:R-:W-:Y:S05]  /*0010*/  EXIT ;  /* 0x000000000000794d */ /* 0x000fea0003800000 */
.L_x_2:
        /* <DEDUP_REMOVED lines=14> */
.L_x_11:


//--------------------- .text._ZN7cutlass13device_kernelIN5flash11enable_sm90INS1_16FlashAttnFwdSm90INS1_25CollectiveMainloopFwdSm90ILi2EN4cute5tupleIJNS5_1CILi1EEES8_S8_EEENS6_IJNS7_ILi128EEENS7_ILi224EEESA_EEELi128ENS_12float_e4m3_tEfNS_4arch4Sm90ELb0ELb1ELb0ELb0ELb0ELb0ELb0ELb1ELb1ELb1ELb1ELb0EEENS1_21CollectiveEpilogueFwdINS6_IJSA_SA_SB_EEES9_NS_10bfloat16_tESF_Li256ELb0ELb1ELb1ELb1EEENS1_19SingleTileSchedulerILb0ELb1ELb1ELi128EEEEEEEEEvNT_6ParamsE --------------------------
	.section	.text._ZN7cutlass13device_kernelIN5flash11enable_sm90INS1_16FlashAttnFwdSm90INS1_25CollectiveMainloopFwdSm90ILi2EN4cute5tupleIJNS5_1CILi1EEES8_S8_EEENS6_IJNS7_ILi128EEENS7_ILi224EEESA_EEELi128ENS_12float_e4m3_tEfNS_4arch4Sm90ELb0ELb1ELb0ELb0ELb0ELb0ELb0ELb1ELb1ELb1ELb1ELb0EEENS1_21CollectiveEpilogueFwdINS6_IJSA_SA_SB_EEES9_NS_10bfloat16_tESF_Li256ELb0ELb1ELb1ELb1EEENS1_19SingleTileSchedulerILb0ELb1ELb1ELi128EEEEEEEEEvNT_6ParamsE,"ax",@progbits
	.align	128
.text._ZN7cutlass13device_kernelIN5flash11enable_sm90INS1_16FlashAttnFwdSm90INS1_25CollectiveMainloopFwdSm90ILi2EN4cute5tupleIJNS5_1CILi1EEES8_S8_EEENS6_IJNS7_ILi128EEENS7_ILi224EEESA_EEELi128ENS_12float_e4m3_tEfNS_4arch4Sm90ELb0ELb1ELb0ELb0ELb0ELb0ELb0ELb1ELb1ELb1ELb1ELb0EEENS1_21CollectiveEpilogueFwdINS6_IJSA_SA_SB_EEES9_NS_10bfloat16_tESF_Li256ELb0ELb1ELb1ELb1EEENS1_19SingleTileSchedulerILb0ELb1ELb1ELi128EEEEEEEEEvNT_6ParamsE:
        .type           _ZN7cutlass13device_kernelIN5flash11enable_sm90INS1_16FlashAttnFwdSm90INS1_25CollectiveMainloopFwdSm90ILi2EN4cute5tupleIJNS5_1CILi1EEES8_S8_EEENS6_IJNS7_ILi128EEENS7_ILi224EEESA_EEELi128ENS_12float_e4m3_tEfNS_4arch4Sm90ELb0ELb1ELb0ELb0ELb0ELb0ELb0ELb1ELb1ELb1ELb1ELb0EEENS1_21CollectiveEpilogueFwdINS6_IJSA_SA_SB_EEES9_NS_10bfloat16_tESF_Li256ELb0ELb1ELb1ELb1EEENS1_19SingleTileSchedulerILb0ELb1ELb1ELi128EEEEEEEEEvNT_6ParamsE,@function
        .size           _ZN7cutlass13device_kernelIN5flash11enable_sm90INS1_16FlashAttnFwdSm90INS1_25CollectiveMainloopFwdSm90ILi2EN4cute5tupleIJNS5_1CILi1EEES8_S8_EEENS6_IJNS7_ILi128EEENS7_ILi224EEESA_EEELi128ENS_12float_e4m3_tEfNS_4arch4Sm90ELb0ELb1ELb0ELb0ELb0ELb0ELb0ELb1ELb1ELb1ELb1ELb0EEENS1_21CollectiveEpilogueFwdINS6_IJSA_SA_SB_EEES9_NS_10bfloat16_tESF_Li256ELb0ELb1ELb1ELb1EEENS1_19SingleTileSchedulerILb0ELb1ELb1ELi128EEEEEEEEEvNT_6ParamsE,(.L_x_12 - _ZN7cutlass13device_kernelIN5flash11enable_sm90INS1_16FlashAttnFwdSm90INS1_25CollectiveMainloopFwdSm90ILi2EN4cute5tupleIJNS5_1CILi1EEES8_S8_EEENS6_IJNS7_ILi128EEENS7_ILi224EEESA_EEELi128ENS_12float_e4m3_tEfNS_4arch4Sm90ELb0ELb1ELb0ELb0ELb0ELb0ELb0ELb1ELb1ELb1ELb1ELb0EEENS1_21CollectiveEpilogueFwdINS6_IJSA_SA_SB_EEES9_NS_10bfloat16_tESF_Li256ELb0ELb1ELb1ELb1EEENS1_19SingleTileSchedulerILb0ELb1ELb1ELi128EEEEEEEEEvNT_6ParamsE)
        .other          _ZN7cutlass13device_kernelIN5flash11enable_sm90INS1_16FlashAttnFwdSm90INS1_25CollectiveMainloopFwdSm90ILi2EN4cute5tupleIJNS5_1CILi1EEES8_S8_EEENS6_IJNS7_ILi128EEENS7_ILi224EEESA_EEELi128ENS_12float_e4m3_tEfNS_4arch4Sm90ELb0ELb1ELb0ELb0ELb0ELb0ELb0ELb1ELb1ELb1ELb1ELb0EEENS1_21CollectiveEpilogueFwdINS6_IJSA_SA_SB_EEES9_NS_10bfloat16_tESF_Li256ELb0ELb1ELb1ELb1EEENS1_19SingleTileSchedulerILb0ELb1ELb1ELi128EEEEEEEEEvNT_6ParamsE,@"STO_CUDA_ENTRY STV_DEFAULT"
_ZN7cutlass13device_kernelIN5flash11enable_sm90INS1_16FlashAttnFwdSm90INS1_25CollectiveMainloopFwdSm90ILi2EN4cute5tupleIJNS5_1CILi1EEES8_S8_EEENS6_IJNS7_ILi128EEENS7_ILi224EEESA_EEELi128ENS_12float_e4m3_tEfNS_4arch4Sm90ELb0ELb1ELb0ELb0ELb0ELb0ELb0ELb1ELb1ELb1ELb1ELb0EEENS1_21CollectiveEpilogueFwdINS6_IJSA_SA_SB_EEES9_NS_10bfloat16_tESF_Li256ELb0ELb1ELb1ELb1EEENS1_19SingleTileSchedulerILb0ELb1ELb1ELi128EEEEEEEEEvNT_6ParamsE:
[----:B------:R-:W-:Y:S01]  /*0000*/  LDC R1, c[0x0][0x37c] ;  /* 0x0000df00ff017b82 */ /* 0x000fe20000000800 */
[----:B------:R-:W-:Y:S05]  /*0010*/  EXIT ;  /* 0x000000000000794d */ /* 0x000fea0003800000 */
.L_x_3:
        /* <DEDUP_REMOVED lines=14> */
.L_x_12:


//--------------------- .text._ZN7cutlass13device_kernelIN5flash11enable_sm90INS1_16FlashAttnFwdSm90INS1_25CollectiveMainloopFwdSm90ILi2EN4cute5tupleIJNS5_1CILi1EEES8_S8_EEENS6_IJNS7_ILi128EEENS7_ILi224EEESA_EEELi128ENS_12float_e4m3_tEfNS_4arch4Sm90ELb0ELb1ELb0ELb1ELb0ELb0ELb0ELb1ELb1ELb1ELb1ELb0EEENS1_21CollectiveEpilogueFwdINS6_IJSA_SA_SB_EEES9_NS_10bfloat16_tESF_Li256ELb1ELb1ELb1ELb1EEENS1_36VarlenDynamicPersistentTileSchedulerILi128ELi224ELi256ELi128ELb1ELb1ELb1ELb1ELb0ELb1EEEEEEEEEvNT_6ParamsE --------------------------
	.section	.text._ZN7cutlass13device_kernelIN5flash11enable_sm90INS1_16FlashAttnFwdSm90INS1_25CollectiveMainloopFwdSm90ILi2EN4cute5tupleIJNS5_1CILi1EEES8_S8_EEENS6_IJNS7_ILi128EEENS7_ILi224EEESA_EEELi128ENS_12float_e4m3_tEfNS_4arch4Sm90ELb0ELb1ELb0ELb1ELb0ELb0ELb0ELb1ELb1ELb1ELb1ELb0EEENS1_21CollectiveEpilogueFwdINS6_IJSA_SA_SB_EEES9_NS_10bfloat16_tESF_Li256ELb1ELb1ELb1ELb1EEENS1_36VarlenDynamicPersistentTileSchedulerILi128ELi224ELi256ELi128ELb1ELb1ELb1ELb1ELb0ELb1EEEEEEEEEvNT_6ParamsE,"ax",@progbits
	.align	128
.text._ZN7cutlass13device_kernelIN5flash11enable_sm90INS1_16FlashAttnFwdSm90INS1_25CollectiveMainloopFwdSm90ILi2EN4cute5tupleIJNS5_1CILi1EEES8_S8_EEENS6_IJNS7_ILi128EEENS7_ILi224EEESA_EEELi128ENS_12float_e4m3_tEfNS_4arch4Sm90ELb0ELb1ELb0ELb1ELb0ELb0ELb0ELb1ELb1ELb1ELb1ELb0EEENS1_21CollectiveEpilogueFwdINS6_IJSA_SA_SB_EEES9_NS_10bfloat16_tESF_Li256ELb1ELb1ELb1ELb1EEENS1_36VarlenDynamicPersistentTileSchedulerILi128ELi224ELi256ELi128ELb1ELb1ELb1ELb1ELb0ELb1EEEEEEEEEvNT_6ParamsE:
        .type           _ZN7cutlass13device_kernelIN5flash11enable_sm90INS1_16FlashAttnFwdSm90INS1_25CollectiveMainloopFwdSm90ILi2EN4cute5tupleIJNS5_1CILi1EEES8_S8_EEENS6_IJNS7_ILi128EEENS7_ILi224EEESA_EEELi128ENS_12float_e4m3_tEfNS_4arch4Sm90ELb0ELb1ELb0ELb1ELb0ELb0ELb0ELb1ELb1ELb1ELb1ELb0EEENS1_21CollectiveEpilogueFwdINS6_IJSA_SA_SB_EEES9_NS_10bfloat16_tESF_Li256ELb1ELb1ELb1ELb1EEENS1_36VarlenDynamicPersistentTileSchedulerILi128ELi224ELi256ELi128ELb1ELb1ELb1ELb1ELb0ELb1EEEEEEEEEvNT_6ParamsE,@function
        .size           _ZN7cutlass13device_kernelIN5flash11enable_sm90INS1_16FlashAttnFwdSm90INS1_25CollectiveMainloopFwdSm90ILi2EN4cute5tupleIJNS5_1CILi1EEES8_S8_EEENS6_IJNS7_ILi128EEENS7_ILi224EEESA_EEELi128ENS_12float_e4m3_tEfNS_4arch4Sm90ELb0ELb1ELb0ELb1ELb0ELb0ELb0ELb1ELb1ELb1ELb1ELb0EEENS1_21CollectiveEpilogueFwdINS6_IJSA_SA_SB_EEES9_NS_10bfloat16_tESF_Li256ELb1ELb1ELb1ELb1EEENS1_36VarlenDynamicPersistentTileSchedulerILi128ELi224ELi256ELi128ELb1ELb1ELb1ELb1ELb0ELb1EEEEEEEEEvNT_6ParamsE,(.L_x_13 - _ZN7cutlass13device_kernelIN5flash11enable_sm90INS1_16FlashAttnFwdSm90INS1_25CollectiveMainloopFwdSm90ILi2EN4cute5tupleIJNS5_1CILi1EEES8_S8_EEENS6_IJNS7_ILi128EEENS7_ILi224EEESA_EEELi128ENS_12float_e4m3_tEfNS_4arch4Sm90ELb0ELb1ELb0ELb1ELb0ELb0ELb0ELb1ELb1ELb1ELb1ELb0EEENS1_21CollectiveEpilogueFwdINS6_IJSA_SA_SB_EEES9_NS_10bfloat16_tESF_Li256ELb1ELb1ELb1ELb1EEENS1_36VarlenDynamicPersistentTileSchedulerILi128ELi224ELi256ELi128ELb1ELb1ELb1ELb1ELb0ELb1EEEEEEEEEvNT_6ParamsE)
        .other          _ZN7cutlass13device_kernelIN5flash11enable_sm90INS1_16FlashAttnFwdSm90INS1_25CollectiveMainloopFwdSm90ILi2EN4cute5tupleIJNS5_1CILi1EEES8_S8_EEENS6_IJNS7_ILi128EEENS7_ILi224EEESA_EEELi128ENS_12float_e4m3_tEfNS_4arch4Sm90ELb0ELb1ELb0ELb1ELb0ELb0ELb0ELb1ELb1ELb1ELb1ELb0EEENS1_21CollectiveEpilogueFwdINS6_IJSA_SA_SB_EEES9_NS_10bfloat16_tESF_Li256ELb1ELb1ELb1ELb1EEENS1_36VarlenDynamicPersistentTileSchedulerILi128ELi224ELi256ELi128ELb1ELb1ELb1ELb1ELb0ELb1EEEEEEEEEvNT_6ParamsE,@"STO_CUDA_ENTRY STV_DEFAULT"
_ZN7cutlass13device_kernelIN5flash11enable_sm90INS1_16FlashAttnFwdSm90INS1_25CollectiveMainloopFwdSm90ILi2EN4cute5tupleIJNS5_1CILi1EEES8_S8_EEENS6_IJNS7_ILi128EEENS7_ILi224EEESA_EEELi128ENS_12float_e4m3_tEfNS_4arch4Sm90ELb0ELb1ELb0ELb1ELb0ELb0ELb0ELb1ELb1ELb1ELb1ELb0EEENS1_21CollectiveEpilogueFwdINS6_IJSA_SA_SB_EEES9_NS_10bfloat16_tESF_Li256ELb1ELb1ELb1ELb1EEENS1_36VarlenDynamicPersistentTileSchedulerILi128ELi224ELi256ELi128ELb1ELb1ELb1ELb1ELb0ELb1EEEEEEEEEvNT_6ParamsE:
[----:B------:R-:W-:Y:S01]  /*0000*/  LDC R1, c[0x0][0x37c] ;  /* 0x0000df00ff017b82 */ /* 0x000fe20000000800 */
[----:B------:R-:W-:Y:S05]  /*0010*/  EXIT ;  /* 0x000000000000794d */ /* 0x000fea0003800000 */
.L_x_4:
        /* <DEDUP_REMOVED lines=14> */
.L_x_13:


//--------------------- .text._ZN7cutlass13device_kernelIN5flash11enable_sm90INS1_16FlashAttnFwdSm90INS1_25CollectiveMainloopFwdSm90ILi2EN4cute5tupleIJNS5_1CILi1EEES8_S8_EEENS6_IJNS7_ILi128EEENS7_ILi224EEESA_EEELi128ENS_12float_e4m3_tEfNS_4arch4Sm90ELb0ELb1ELb0ELb1ELb0ELb1ELb0ELb1ELb1ELb1ELb1ELb0EEENS1_21CollectiveEpilogueFwdINS6_IJSA_SA_SB_EEES9_NS_10bfloat16_tESF_Li256ELb1ELb1ELb1ELb1EEENS1_36VarlenDynamicPersistentTileSchedulerILi128ELi224ELi256ELi128ELb1ELb1ELb1ELb1ELb0ELb1EEEEEEEEEvNT_6ParamsE --------------------------
	.section	.text._ZN7cutlass13device_kernelIN5flash11enable_sm90INS1_16FlashAttnFwdSm90INS1_25CollectiveMainloopFwdSm90ILi2EN4cute5tupleIJNS5_1CILi1EEES8_S8_EEENS6_IJNS7_ILi128EEENS7_ILi224EEESA_EEELi128ENS_12float_e4m3_tEfNS_4arch4Sm90ELb0ELb1ELb0ELb1ELb0ELb1ELb0ELb1ELb1ELb1ELb1ELb0EEENS1_21CollectiveEpilogueFwdINS6_IJSA_SA_SB_EEES9_NS_10bfloat16_tESF_Li256ELb1ELb1ELb1ELb1EEENS1_36VarlenDynamicPersistentTileSchedulerILi128ELi224ELi256ELi128ELb1ELb1ELb1ELb1ELb0ELb1EEEEEEEEEvNT_6ParamsE,"ax",@progbits
	.align	128
.text._ZN7cutlass13device_kernelIN5flash11enable_sm90INS1_16FlashAttnFwdSm90INS1_25CollectiveMainloopFwdSm90ILi2EN4cute5tupleIJNS5_1CILi1EEES8_S8_EEENS6_IJNS7_ILi128EEENS7_ILi224EEESA_EEELi128ENS_12float_e4m3_tEfNS_4arch4Sm90ELb0ELb1ELb0ELb1ELb0ELb1ELb0ELb1ELb1ELb1ELb1ELb0EEENS1_21CollectiveEpilogueFwdINS6_IJSA_SA_SB_EEES9_NS_10bfloat16_tESF_Li256ELb1ELb1ELb1ELb1EEENS1_36VarlenDynamicPersistentTileSchedulerILi128ELi224ELi256ELi128ELb1ELb1ELb1ELb1ELb0ELb1EEEEEEEEEvNT_6ParamsE:
        .type           _ZN7cutlass13device_kernelIN5flash11enable_sm90INS1_16FlashAttnFwdSm90INS1_25CollectiveMainloopFwdSm90ILi2EN4cute5tupleIJNS5_1CILi1EEES8_S8_EEENS6_IJNS7_ILi128EEENS7_ILi224EEESA_EEELi128ENS_12float_e4m3_tEfNS_4arch4Sm90ELb0ELb1ELb0ELb1ELb0ELb1ELb0ELb1ELb1ELb1ELb1ELb0EEENS1_21CollectiveEpilogueFwdINS6_IJSA_SA_SB_EEES9_NS_10bfloat16_tESF_Li256ELb1ELb1ELb1ELb1EEENS1_36VarlenDynamicPersistentTileSchedulerILi128ELi224ELi256ELi128ELb1ELb1ELb1ELb1ELb0ELb1EEEEEEEEEvNT_6ParamsE,@function
        .size           _ZN7cutlass13device_kernelIN5flash11enable_sm90INS1_16FlashAttnFwdSm90INS1_25CollectiveMainloopFwdSm90ILi2EN4cute5tupleIJNS5_1CILi1EEES8_S8_EEENS6_IJNS7_ILi128EEENS7_ILi224EEESA_EEELi128ENS_12float_e4m3_tEfNS_4arch4Sm90ELb0ELb1ELb0ELb1ELb0ELb1ELb0ELb1ELb1ELb1ELb1ELb0EEENS1_21CollectiveEpilogueFwdINS6_IJSA_SA_SB_EEES9_NS_10bfloat16_tESF_Li256ELb1ELb1ELb1ELb1EEENS1_36VarlenDynamicPersistentTileSchedulerILi128ELi224ELi256ELi128ELb1ELb1ELb1ELb1ELb0ELb1EEEEEEEEEvNT_6ParamsE,(.L_x_14 - _ZN7cutlass13device_kernelIN5flash11enable_sm90INS1_16FlashAttnFwdSm90INS1_25CollectiveMainloopFwdSm90ILi2EN4cute5tupleIJNS5_1CILi1EEES8_S8_EEENS6_IJNS7_ILi128EEENS7_ILi224EEESA_EEELi128ENS_12float_e4m3_tEfNS_4arch4Sm90ELb0ELb1ELb0ELb1ELb0ELb1ELb0ELb1ELb1ELb1ELb1ELb0EEENS1_21CollectiveEpilogueFwdINS6_IJSA_SA_SB_EEES9_NS_10bfloat16_tESF_Li256ELb1ELb1ELb1ELb1EEENS1_36VarlenDynamicPersistentTileSchedulerILi128ELi224ELi256ELi128ELb1ELb1ELb1ELb1ELb0ELb1EEEEEEEEEvNT_6ParamsE)
        .other          _ZN7cutlass13device_kernelIN5flash11enable_sm90INS1_16FlashAttnFwdSm90INS1_25CollectiveMainloopFwdSm90ILi2EN4cute5tupleIJNS5_1CILi1EEES8_S8_EEENS6_IJNS7_ILi128EEENS7_ILi224EEESA_EEELi128ENS_12float_e4m3_tEfNS_4arch4Sm90ELb0ELb1ELb0ELb1ELb0ELb1ELb0ELb1ELb1ELb1ELb1ELb0EEENS1_21CollectiveEpilogueFwdINS6_IJSA_SA_SB_EEES9_NS_10bfloat16_tESF_Li256ELb1ELb1ELb1ELb1EEENS1_36VarlenDynamicPersistentTileSchedulerILi128ELi224ELi256ELi128ELb1ELb1ELb1ELb1ELb0ELb1EEEEEEEEEvNT_6ParamsE,@"STO_CUDA_ENTRY STV_DEFAULT"
_ZN7cutlass13device_kernelIN5flash11enable_sm90INS1_16FlashAttnFwdSm90INS1_25CollectiveMainloopFwdSm90ILi2EN4cute5tupleIJNS5_1CILi1EEES8_S8_EEENS6_IJNS7_ILi128EEENS7_ILi224EEESA_EEELi128ENS_12float_e4m3_tEfNS_4arch4Sm90ELb0ELb1ELb0ELb1ELb0ELb1ELb0ELb1ELb1ELb1ELb1ELb0EEENS1_21CollectiveEpilogueFwdINS6_IJSA_SA_SB_EEES9_NS_10bfloat16_tESF_Li256ELb1ELb1ELb1ELb1EEENS1_36VarlenDynamicPersistentTileSchedulerILi128ELi224ELi256ELi128ELb1ELb1ELb1ELb1ELb0ELb1EEEEEEEEEvNT_6ParamsE:
[----:B------:R-:W-:Y:S01]  /*0000*/  LDC R1, c[0x0][0x37c] ;  /* 0x0000df00ff017b82 */ /* 0x000fe20000000800 */
[----:B------:R-:W-:Y:S05]  /*0010*/  EXIT ;  /* 0x000000000000794d */ /* 0x000fea0003800000 */
.L_x_5:
        /* <DEDUP_REMOVED lines=14> */
.L_x_14:


//--------------------- .text._ZN7cutlass13device_kernelIN5flash11enable_sm90INS1_16FlashAttnFwdSm90INS1_25CollectiveMainloopFwdSm90ILi2EN4cute5tupleIJNS5_1CILi1EEES8_S8_EEENS6_IJNS7_ILi128EEENS7_ILi224EEESA_EEELi128ENS_12float_e4m3_tEfNS_4arch4Sm90ELb1ELb0ELb0ELb0ELb0ELb0ELb0ELb1ELb1ELb1ELb1ELb0EEENS1_21CollectiveEpilogueFwdINS6_IJSA_SA_SB_EEES9_NS_10bfloat16_tESF_Li256ELb0ELb1ELb1ELb1EEENS1_19SingleTileSchedulerILb0ELb1ELb1ELi128EEEEEEEEEvNT_6ParamsE --------------------------
	.section	.text._ZN7cutlass13device_kernelIN5flash11enable_sm90INS1_16FlashAttnFwdSm90INS1_25CollectiveMainloopFwdSm90ILi2EN4cute5tupleIJNS5_1CILi1EEES8_S8_EEENS6_IJNS7_ILi128EEENS7_ILi224EEESA_EEELi128ENS_12float_e4m3_tEfNS_4arch4Sm90ELb1ELb0ELb0ELb0ELb0ELb0ELb0ELb1ELb1ELb1ELb1ELb0EEENS1_21CollectiveEpilogueFwdINS6_IJSA_SA_SB_EEES9_NS_10bfloat16_tESF_Li256ELb0ELb1ELb1ELb1EEENS1_19SingleTileSchedulerILb0ELb1ELb1ELi128EEEEEEEEEvNT_6ParamsE,"ax",@progbits
	.align	128
.text._ZN7cutlass13device_kernelIN5flash11enable_sm90INS1_16FlashAttnFwdSm90INS1_25CollectiveMainloopFwdSm90ILi2EN4cute5tupleIJNS5_1CILi1EEES8_S8_EEENS6_IJNS7_ILi128EEENS7_ILi224EEESA_EEELi128ENS_12float_e4m3_tEfNS_4arch4Sm90ELb1ELb0ELb0ELb0ELb0ELb0ELb0ELb1ELb1ELb1ELb1ELb0EEENS1_21CollectiveEpilogueFwdINS6_IJSA_SA_SB_EEES9_NS_10bfloat16_tESF_Li256ELb0ELb1ELb1ELb1EEENS1_19SingleTileSchedulerILb0ELb1ELb1ELi128EEEEEEEEEvNT_6ParamsE:
        .type           _ZN7cutlass13device_kernelIN5flash11enable_sm90INS1_16FlashAttnFwdSm90INS1_25CollectiveMainloopFwdSm90ILi2EN4cute5tupleIJNS5_1CILi1EEES8_S8_EEENS6_IJNS7_ILi128EEENS7_ILi224EEESA_EEELi128ENS_12float_e4m3_tEfNS_4arch4Sm90ELb1ELb0ELb0ELb0ELb0ELb0ELb0ELb1ELb1ELb1ELb1ELb0EEENS1_21CollectiveEpilogueFwdINS6_IJSA_SA_SB_EEES9_NS_10bfloat16_tESF_Li256ELb0ELb1ELb1ELb1EEENS1_19SingleTileSchedulerILb0ELb1ELb1ELi128EEEEEEEEEvNT_6ParamsE,@function
        .size           _ZN7cutlass13device_kernelIN5flash11enable_sm90INS1_16FlashAttnFwdSm90INS1_25CollectiveMainloopFwdSm90ILi2EN4cute5tupleIJNS5_1CILi1EEES8_S8_EEENS6_IJNS7_ILi128EEENS7_ILi224EEESA_EEELi128ENS_12float_e4m3_tEfNS_4arch4Sm90ELb1ELb0ELb0ELb0ELb0ELb0ELb0ELb1ELb1ELb1ELb1ELb0EEENS1_21CollectiveEpilogueFwdINS6_IJSA_SA_SB_EEES9_NS_10bfloat16_tESF_Li256ELb0ELb1ELb1ELb1EEENS1_19SingleTileSchedulerILb0ELb1ELb1ELi128EEEEEEEEEvNT_6ParamsE,(.L_x_15 - _ZN7cutlass13device_kernelIN5flash11enable_sm90INS1_16FlashAttnFwdSm90INS1_25CollectiveMainloopFwdSm90ILi2EN4cute5tupleIJNS5_1CILi1EEES8_S8_EEENS6_IJNS7_ILi128EEENS7_ILi224EEESA_EEELi128ENS_12float_e4m3_tEfNS_4arch4Sm90ELb1ELb0ELb0ELb0ELb0ELb0ELb0ELb1ELb1ELb1ELb1ELb0EEENS1_21CollectiveEpilogueFwdINS6_IJSA_SA_SB_EEES9_NS_10bfloat16_tESF_Li256ELb0ELb1ELb1ELb1EEENS1_19SingleTileSchedulerILb0ELb1ELb1ELi128EEEEEEEEEvNT_6ParamsE)
        .other          _ZN7cutlass13device_kernelIN5flash11enable_sm90INS1_16FlashAttnFwdSm90INS1_25CollectiveMainloopFwdSm90ILi2EN4cute5tupleIJNS5_1CILi1EEES8_S8_EEENS6_IJNS7_ILi128EEENS7_ILi224EEESA_EEELi128ENS_12float_e4m3_tEfNS_4arch4Sm90ELb1ELb0ELb0ELb0ELb0ELb0ELb0ELb1ELb1ELb1ELb1ELb0EEENS1_21CollectiveEpilogueFwdINS6_IJSA_SA_SB_EEES9_NS_10bfloat16_tESF_Li256ELb0ELb1ELb1ELb1EEENS1_19SingleTileSchedulerILb0ELb1ELb1ELi128EEEEEEEEEvNT_6ParamsE,@"STO_CUDA_ENTRY STV_DEFAULT"
_ZN7cutlass13device_kernelIN5flash11enable_sm90INS1_16FlashAttnFwdSm90INS1_25CollectiveMainloopFwdSm90ILi2EN4cute5tupleIJNS5_1CILi1EEES8_S8_EEENS6_IJNS7_ILi128EEENS7_ILi224EEESA_EEELi128ENS_12float_e4m3_tEfNS_4arch4Sm90ELb1ELb0ELb0ELb0ELb0ELb0ELb0ELb1ELb1ELb1ELb1ELb0EEENS1_21CollectiveEpilogueFwdINS6_IJSA_SA_SB_EEES9_NS_10bfloat16_tESF_Li256ELb0ELb1ELb1ELb1EEENS1_19SingleTileSchedulerILb0ELb1ELb1ELi128EEEEEEEEEvNT_6ParamsE:
[----:B------:R-:W-:Y:S01]  /*0000*/  LDC R1, c[0x0][0x37c] ;  /* 0x0000df00ff017b82 */ /* 0x000fe20000000800 */
[----:B------:R-:W-:Y:S05]  /*0010*/  EXIT ;  /* 0x000000000000794d */ /* 0x000fea0003800000 */
.L_x_6:
        /* <DEDUP_REMOVED lines=14> */
.L_x_15:


//--------------------- .text._ZN7cutlass13device_kernelIN5flash11enable_sm90INS1_16FlashAttnFwdSm90INS1_25CollectiveMainloopFwdSm90ILi2EN4cute5tupleIJNS5_1CILi1EEES8_S8_EEENS6_IJNS7_ILi128EEENS7_ILi224EEESA_EEELi128ENS_12float_e4m3_tEfNS_4arch4Sm90ELb1ELb0ELb0ELb1ELb0ELb0ELb0ELb1ELb1ELb1ELb1ELb0EEENS1_21CollectiveEpilogueFwdINS6_IJSA_SA_SB_EEES9_NS_10bfloat16_tESF_Li256ELb1ELb1ELb1ELb1EEENS1_36VarlenDynamicPersistentTileSchedulerILi128ELi224ELi256ELi128ELb1ELb1ELb1ELb1ELb1ELb1EEEEEEEEEvNT_6ParamsE --------------------------
	.section	.text._ZN7cutlass13device_kernelIN5flash11enable_sm90INS1_16FlashAttnFwdSm90INS1_25CollectiveMainloopFwdSm90ILi2EN4cute5tupleIJNS5_1CILi1EEES8_S8_EEENS6_IJNS7_ILi128EEENS7_ILi224EEESA_EEELi128ENS_12float_e4m3_tEfNS_4arch4Sm90ELb1ELb0ELb0ELb1ELb0ELb0ELb0ELb1ELb1ELb1ELb1ELb0EEENS1_21CollectiveEpilogueFwdINS6_IJSA_SA_SB_EEES9_NS_10bfloat16_tESF_Li256ELb1ELb1ELb1ELb1EEENS1_36VarlenDynamicPersistentTileSchedulerILi128ELi224ELi256ELi128ELb1ELb1ELb1ELb1ELb1ELb1EEEEEEEEEvNT_6ParamsE,"ax",@progbits
	.align	128
.text._ZN7cutlass13device_kernelIN5flash11enable_sm90INS1_16FlashAttnFwdSm90INS1_25CollectiveMainloopFwdSm90ILi2EN4cute5tupleIJNS5_1CILi1EEES8_S8_EEENS6_IJNS7_ILi128EEENS7_ILi224EEESA_EEELi128ENS_12float_e4m3_tEfNS_4arch4Sm90ELb1ELb0ELb0ELb1ELb0ELb0ELb0ELb1ELb1ELb1ELb1ELb0EEENS1_21CollectiveEpilogueFwdINS6_IJSA_SA_SB_EEES9_NS_10bfloat16_tESF_Li256ELb1ELb1ELb1ELb1EEENS1_36VarlenDynamicPersistentTileSchedulerILi128ELi224ELi256ELi128ELb1ELb1ELb1ELb1ELb1ELb1EEEEEEEEEvNT_6ParamsE:
        .type           _ZN7cutlass13device_kernelIN5flash11enable_sm90INS1_16FlashAttnFwdSm90INS1_25CollectiveMainloopFwdSm90ILi2EN4cute5tupleIJNS5_1CILi1EEES8_S8_EEENS6_IJNS7_ILi128EEENS7_ILi224EEESA_EEELi128ENS_12float_e4m3_tEfNS_4arch4Sm90ELb1ELb0ELb0ELb1ELb0ELb0ELb0ELb1ELb1ELb1ELb1ELb0EEENS1_21CollectiveEpilogueFwdINS6_IJSA_SA_SB_EEES9_NS_10bfloat16_tESF_Li256ELb1ELb1ELb1ELb1EEENS1_36VarlenDynamicPersistentTileSchedulerILi128ELi224ELi256ELi128ELb1ELb1ELb1ELb1ELb1ELb1EEEEEEEEEvNT_6ParamsE,@function
        .size           _ZN7cutlass13device_kernelIN5flash11enable_sm90INS1_16FlashAttnFwdSm90INS1_25CollectiveMainloopFwdSm90ILi2EN4cute5tupleIJNS5_1CILi1EEES8_S8_EEENS6_IJNS7_ILi128EEENS7_ILi224EEESA_EEELi128ENS_12float_e4m3_tEfNS_4arch4Sm90ELb1ELb0ELb0ELb1ELb0ELb0ELb0ELb1ELb1ELb1ELb1ELb0EEENS1_21CollectiveEpilogueFwdINS6_IJSA_SA_SB_EEES9_NS_10bfloat16_tESF_Li256ELb1ELb1ELb1ELb1EEENS1_36VarlenDynamicPersistentTileSchedulerILi128ELi224ELi256ELi128ELb1ELb1ELb1ELb1ELb1ELb1EEEEEEEEEvNT_6ParamsE,(.L_x_16 - _ZN7cutlass13device_kernelIN5flash11enable_sm90INS1_16FlashAttnFwdSm90INS1_25CollectiveMainloopFwdSm90ILi2EN4cute5tupleIJNS5_1CILi1EEES8_S8_EEENS6_IJNS7_ILi128EEENS7_ILi224EEESA_EEELi128ENS_12float_e4m3_tEfNS_4arch4Sm90ELb1ELb0ELb0ELb1ELb0ELb0ELb0ELb1ELb1ELb1ELb1ELb0EEENS1_21CollectiveEpilogueFwdINS6_IJSA_SA_SB_EEES9_NS_10bfloat16_tESF_Li256ELb1ELb1ELb1ELb1EEENS1_36VarlenDynamicPersistentTileSchedulerILi128ELi224ELi256ELi128ELb1ELb1ELb1ELb1ELb1ELb1EEEEEEEEEvNT_6ParamsE)
        .other          _ZN7cutlass13device_kernelIN5flash11enable_sm90INS1_16FlashAttnFwdSm90INS1_25CollectiveMainloopFwdSm90ILi2EN4cute5tupleIJNS5_1CILi1EEES8_S8_EEENS6_IJNS7_ILi128EEENS7_ILi224EEESA_EEELi128ENS_12float_e4m3_tEfNS_4arch4Sm90ELb1ELb0ELb0ELb1ELb0ELb0ELb0ELb1ELb1ELb1ELb1ELb0EEENS1_21CollectiveEpilogueFwdINS6_IJSA_SA_SB_EEES9_NS_10bfloat16_tESF_Li256ELb1ELb1ELb1ELb1EEENS1_36VarlenDynamicPersistentTileSchedulerILi128ELi224ELi256ELi128ELb1ELb1ELb1ELb1ELb1ELb1EEEEEEEEEvNT_6ParamsE,@"STO_CUDA_ENTRY STV_DEFAULT"
_ZN7cutlass13device_kernelIN5flash11enable_sm90INS1_16FlashAttnFwdSm90INS1_25CollectiveMainloopFwdSm90ILi2EN4cute5tupleIJNS5_1CILi1EEES8_S8_EEENS6_IJNS7_ILi128EEENS7_ILi224EEESA_EEELi128ENS_12float_e4m3_tEfNS_4arch4Sm90ELb1ELb0ELb0ELb1ELb0ELb0ELb0ELb1ELb1ELb1ELb1ELb0EEENS1_21CollectiveEpilogueFwdINS6_IJSA_SA_SB_EEES9_NS_10bfloat16_tESF_Li256ELb1ELb1ELb1ELb1EEENS1_36VarlenDynamicPersistentTileSchedulerILi128ELi224ELi256ELi128ELb1ELb1ELb1ELb1ELb1ELb1EEEEEEEEEvNT_6ParamsE:
[----:B------:R-:W-:Y:S01]  /*0000*/  LDC R1, c[0x0][0x37c] ;  /* 0x0000df00ff017b82 */ /* 0x000fe20000000800 */
[----:B------:R-:W-:Y:S05]  /*0010*/  EXIT ;  /* 0x000000000000794d */ /* 0x000fea0003800000 */
.L_x_7:
        /* <DEDUP_REMOVED lines=14> */
.L_x_16:


//--------------------- .text._ZN7cutlass13device_kernelIN5flash11enable_sm90INS1_16FlashAttnFwdSm90INS1_25CollectiveMainloopFwdSm90ILi2EN4cute5tupleIJNS5_1CILi1EEES8_S8_EEENS6_IJNS7_ILi128EEENS7_ILi224EEESA_EEELi128ENS_12float_e4m3_tEfNS_4arch4Sm90ELb1ELb0ELb0ELb1ELb0ELb1ELb0ELb1ELb1ELb1ELb1ELb0EEENS1_21CollectiveEpilogueFwdINS6_IJSA_SA_SB_EEES9_NS_10bfloat16_tESF_Li256ELb1ELb1ELb1ELb1EEENS1_36VarlenDynamicPersistentTileSchedulerILi128ELi224ELi256ELi128ELb1ELb1ELb1ELb1ELb1ELb1EEEEEEEEEvNT_6ParamsE --------------------------
	.section	.text._ZN7cutlass13device_kernelIN5flash11enable_sm90INS1_16FlashAttnFwdSm90INS1_25CollectiveMainloopFwdSm90ILi2EN4cute5tupleIJNS5_1CILi1EEES8_S8_EEENS6_IJNS7_ILi128EEENS7_ILi224EEESA_EEELi128ENS_12float_e4m3_tEfNS_4arch4Sm90ELb1ELb0ELb0ELb1ELb0ELb1ELb0ELb1ELb1ELb1ELb1ELb0EEENS1_21CollectiveEpilogueFwdINS6_IJSA_SA_SB_EEES9_NS_10bfloat16_tESF_Li256ELb1ELb1ELb1ELb1EEENS1_36VarlenDynamicPersistentTileSchedulerILi128ELi224ELi256ELi128ELb1ELb1ELb1ELb1ELb1ELb1EEEEEEEEEvNT_6ParamsE,"ax",@progbits
	.align	128
.text._ZN7cutlass13device_kernelIN5flash11enable_sm90INS1_16FlashAttnFwdSm90INS1_25CollectiveMainloopFwdSm90ILi2EN4cute5tupleIJNS5_1CILi1EEES8_S8_EEENS6_IJNS7_ILi128EEENS7_ILi224EEESA_EEELi128ENS_12float_e4m3_tEfNS_4arch4Sm90ELb1ELb0ELb0ELb1ELb0ELb1ELb0ELb1ELb1ELb1ELb1ELb0EEENS1_21CollectiveEpilogueFwdINS6_IJSA_SA_SB_EEES9_NS_10bfloat16_tESF_Li256ELb1ELb1ELb1ELb1EEENS1_36VarlenDynamicPersistentTileSchedulerILi128ELi224ELi256ELi128ELb1ELb1ELb1ELb1ELb1ELb1EEEEEEEEEvNT_6ParamsE:
        .type           _ZN7cutlass13device_kernelIN5flash11enable_sm90INS1_16FlashAttnFwdSm90INS1_25CollectiveMainloopFwdSm90ILi2EN4cute5tupleIJNS5_1CILi1EEES8_S8_EEENS6_IJNS7_ILi128EEENS7_ILi224EEESA_EEELi128ENS_12float_e4m3_tEfNS_4arch4Sm90ELb1ELb0ELb0ELb1ELb0ELb1ELb0ELb1ELb1ELb1ELb1ELb0EEENS1_21CollectiveEpilogueFwdINS6_IJSA_SA_SB_EEES9_NS_10bfloat16_tESF_Li256ELb1ELb1ELb1ELb1EEENS1_36VarlenDynamicPersistentTileSchedulerILi128ELi224ELi256ELi128ELb1ELb1ELb1ELb1ELb1ELb1EEEEEEEEEvNT_6ParamsE,@function
        .size           _ZN7cutlass13device_kernelIN5flash11enable_sm90INS1_16FlashAttnFwdSm90INS1_25CollectiveMainloopFwdSm90ILi2EN4cute5tupleIJNS5_1CILi1EEES8_S8_EEENS6_IJNS7_ILi128EEENS7_ILi224EEESA_EEELi128ENS_12float_e4m3_tEfNS_4arch4Sm90ELb1ELb0ELb0ELb1ELb0ELb1ELb0ELb1ELb1ELb1ELb1ELb0EEENS1_21CollectiveEpilogueFwdINS6_IJSA_SA_SB_EEES9_NS_10bfloat16_tESF_Li256ELb1ELb1ELb1ELb1EEENS1_36VarlenDynamicPersistentTileSchedulerILi128ELi224ELi256ELi128ELb1ELb1ELb1ELb1ELb1ELb1EEEEEEEEEvNT_6ParamsE,(.L_x_17 - _ZN7cutlass13device_kernelIN5flash11enable_sm90INS1_16FlashAttnFwdSm90INS1_25CollectiveMainloopFwdSm90ILi2EN4cute5tupleIJNS5_1CILi1EEES8_S8_EEENS6_IJNS7_ILi128EEENS7_ILi224EEESA_EEELi128ENS_12float_e4m3_tEfNS_4arch4Sm90ELb1ELb0ELb0ELb1ELb0ELb1ELb0ELb1ELb1ELb1ELb1ELb0EEENS1_21CollectiveEpilogueFwdINS6_IJSA_SA_SB_EEES9_NS_10bfloat16_tESF_Li256ELb1ELb1ELb1ELb1EEENS1_36VarlenDynamicPersistentTileSchedulerILi128ELi224ELi256ELi128ELb1ELb1ELb1ELb1ELb1ELb1EEEEEEEEEvNT_6ParamsE)
        .other          _ZN7cutlass13device_kernelIN5flash11enable_sm90INS1_16FlashAttnFwdSm90INS1_25CollectiveMainloopFwdSm90ILi2EN4cute5tupleIJNS5_1CILi1EEES8_S8_EEENS6_IJNS7_ILi128EEENS7_ILi224EEESA_EEELi128ENS_12float_e4m3_tEfNS_4arch4Sm90ELb1ELb0ELb0ELb1ELb0ELb1ELb0ELb1ELb1ELb1ELb1ELb0EEENS1_21CollectiveEpilogueFwdINS6_IJSA_SA_SB_EEES9_NS_10bfloat16_tESF_Li256ELb1ELb1ELb1ELb1EEENS1_36VarlenDynamicPersistentTileSchedulerILi128ELi224ELi256ELi128ELb1ELb1ELb1ELb1ELb1ELb1EEEEEEEEEvNT_6ParamsE,@"STO_CUDA_ENTRY STV_DEFAULT"
_ZN7cutlass13device_kernelIN5flash11enable_sm90INS1_16FlashAttnFwdSm90INS1_25CollectiveMainloopFwdSm90ILi2EN4cute5tupleIJNS5_1CILi1EEES8_S8_EEENS6_IJNS7_ILi128EEENS7_ILi224EEESA_EEELi128ENS_12float_e4m3_tEfNS_4arch4Sm90ELb1ELb0ELb0ELb1ELb0ELb1ELb0ELb1ELb1ELb1ELb1ELb0EEENS1_21CollectiveEpilogueFwdINS6_IJSA_SA_SB_EEES9_NS_10bfloat16_tESF_Li256ELb1ELb1ELb1ELb1EEENS1_36VarlenDynamicPersistentTileSchedulerILi128ELi224ELi256ELi128ELb1ELb1ELb1ELb1ELb1ELb1EEEEEEEEEvNT_6ParamsE:
[----:B------:R-:W-:Y:S01]  /*0000*/  LDC R1, c[0x0][0x37c] ;  /* 0x0000df00ff017b82 */ /* 0x000fe20000000800 */
[----:B------:R-:W-:Y:S05]  /*0010*/  EXIT ;  /* 0x000000000000794d */ /* 0x000fea0003800000 */
.L_x_8:
        /* <DEDUP_REMOVED lines=14> */
.L_x_17:


//--------------------- .nv.shared.reserved.0     --------------------------
	.section	.nv.shared.reserved.0,"aw",@nobits
	.weak		__nv_reservedSMEM_offset_0_alias
	.size		__nv_reservedSMEM_offset_0_alias, 0, 64
	.other		__nv_reservedSMEM_offset_0_alias,@"STO_CUDA_RESERVED_SHARED STV_DEFAULT"
__nv_reservedSMEM_offset_0_alias:
	.zero		0
	.zero		64


//--------------------- .nv.global                --------------------------
	.section	.nv.global,"aw",@nobits
.nv.global:
	.type		_ZN72_INTERNAL_12b4d556_36_flash_fwd_hdim128_e4m3_split_sm90_cu_ceb34e2a_29714cute1_E,@object
	.size		_ZN72_INTERNAL_12b4d556_36_flash_fwd_hdim128_e4m3_split_sm90_cu_ceb34e2a_29714cute1_E,(_ZN72_INTERNAL_12b4d556_36_flash_fwd_hdim128_e4m3_split_sm90_cu_ceb34e2a_29714cuda3std3__45__cpo6cbeginE - _ZN72_INTERNAL_12b4d556_36_flash_fwd_hdim128_e4m3_split_sm90_cu_ceb34e2a_29714cute1_E)
_ZN72_INTERNAL_12b4d556_36_flash_fwd_hdim128_e4m3_split_sm90_cu_ceb34e2a_29714cute1_E:
	.zero		1
	.type		_ZN72_INTERNAL_12b4d556_36_flash_fwd_hdim128_e4m3_split_sm90_cu_ceb34e2a_29714cuda3std3__45__cpo6cbeginE,@object
	.size		_ZN72_INTERNAL_12b4d556_36_flash_fwd_hdim128_e4m3_split_sm90_cu_ceb34e2a_29714cuda3std3__45__cpo6cbeginE,(_ZN72_INTERNAL_12b4d556_36_flash_fwd_hdim128_e4m3_split_sm90_cu_ceb34e2a_29714cuda3std3__48in_placeE - _ZN72_INTERNAL_12b4d556_36_flash_fwd_hdim128_e4m3_split_sm90_cu_ceb34e2a_29714cuda3std3__45__cpo6cbeginE)
_ZN72_INTERNAL_12b4d556_36_flash_fwd_hdim128_e4m3_split_sm90_cu_ceb34e2a_29714cuda3std3__45__cpo6cbeginE:
	.zero		1
	.type		_ZN72_INTERNAL_12b4d556_36_flash_fwd_hdim128_e4m3_split_sm90_cu_ceb34e2a_29714cuda3std3__48in_placeE,@object
	.size		_ZN72_INTERNAL_12b4d556_36_flash_fwd_hdim128_e4m3_split_sm90_cu_ceb34e2a_29714cuda3std3__48in_placeE,(_ZN72_INTERNAL_12b4d556_36_flash_fwd_hdim128_e4m3_split_sm90_cu_ceb34e2a_29714cuda3std6ranges3__45__cpo9iter_moveE - _ZN72_INTERNAL_12b4d556_36_flash_fwd_hdim128_e4m3_split_sm90_cu_ceb34e2a_29714cuda3std3__48in_placeE)
_ZN72_INTERNAL_12b4d556_36_flash_fwd_hdim128_e4m3_split_sm90_cu_ceb34e2a_29714cuda3std3__48in_placeE:
	.zero		1
	.type		_ZN72_INTERNAL_12b4d556_36_flash_fwd_hdim128_e4m3_split_sm90_cu_ceb34e2a_29714cuda3std6ranges3__45__cpo9iter_moveE,@object
	.size		_ZN72_INTERNAL_12b4d556_36_flash_fwd_hdim128_e4m3_split_sm90_cu_ceb34e2a_29714cuda3std6ranges3__45__cpo9iter_moveE,(_ZN72_INTERNAL_12b4d556_36_flash_fwd_hdim128_e4m3_split_sm90_cu_ceb34e2a_29714cuda3std3__45__cpo5beginE - _ZN72_INTERNAL_12b4d556_36_flash_fwd_hdim128_e4m3_split_sm90_cu_ceb34e2a_29714cuda3std6ranges3__45__cpo9iter_moveE)
_ZN72_INTERNAL_12b4d556_36_flash_fwd_hdim128_e4m3_split_sm90_cu_ceb34e2a_29714cuda3std6ranges3__45__cpo9iter_moveE:
	.zero		1
	.type		_ZN72_INTERNAL_12b4d556_36_flash_fwd_hdim128_e4m3_split_sm90_cu_ceb34e2a_29714cuda3std3__45__cpo5beginE,@object
	.size		_ZN72_INTERNAL_12b4d556_36_flash_fwd_hdim128_e4m3_split_sm90_cu_ceb34e2a_29714cuda3std3__45__cpo5beginE,(_ZN72_INTERNAL_12b4d556_36_flash_fwd_hdim128_e4m3_split_sm90_cu_ceb34e2a_29714cuda3std3__474_GLOBAL__N__12b4d556_36_flash_fwd_hdim128_e4m3_split_sm90_cu_ceb34e2a_29716ignoreE - _ZN72_INTERNAL_12b4d556_36_flash_fwd_hdim128_e4m3_split_sm90_cu_ceb34e2a_29714cuda3std3__45__cpo5beginE)
_ZN72_INTERNAL_12b4d556_36_flash_fwd_hdim128_e4m3_split_sm90_cu_ceb34e2a_29714cuda3std3__45__cpo5beginE:
	.zero		1
	.type		_ZN72_INTERNAL_12b4d556_36_flash_fwd_hdim128_e4m3_split_sm90_cu_ceb34e2a_29714cuda3std3__474_GLOBAL__N__12b4d556_36_flash_fwd_hdim128_e4m3_split_sm90_cu_ceb34e2a_29716ignoreE,@object
	.size		_ZN72_INTERNAL_12b4d556_36_flash_fwd_hdim128_e4m3_split_sm90_cu_ceb34e2a_29714cuda3std3__474_GLOBAL__N__12b4d556_36_flash_fwd_hdim128_e4m3_split_sm90_cu_ceb34e2a_29716ignoreE,(_ZN72_INTERNAL_12b4d556_36_flash_fwd_hdim128_e4m3_split_sm90_cu_ceb34e2a_29714cute7productE - _ZN72_INTERNAL_12b4d556_36_flash_fwd_hdim128_e4m3_split_sm90_cu_ceb34e2a_29714cuda3std3__474_GLOBAL__N__12b4d556_36_flash_fwd_hdim128_e4m3_split_sm90_cu_ceb34e2a_29716ignoreE)
_ZN72_INTERNAL_12b4d556_36_flash_fwd_hdim128_e4m3_split_sm90_cu_ceb34e2a_29714cuda3std3__474_GLOBAL__N__12b4d556_36_flash_fwd_hdim128_e4m3_split_sm90_cu_ceb34e2a_29716ignoreE:
	.zero		1
	.type		_ZN72_INTERNAL_12b4d556_36_flash_fwd_hdim128_e4m3_split_sm90_cu_ceb34e2a_29714cute7productE,@object
	.size		_ZN72_INTERNAL_12b4d556_36_flash_fwd_hdim128_e4m3_split_sm90_cu_ceb34e2a_29714cute7productE,(_ZN72_INTERNAL_12b4d556_36_flash_fwd_hdim128_e4m3_split_sm90_cu_ceb34e2a_29714cuda3std3__45__cpo3endE - _ZN72_INTERNAL_12b4d556_36_flash_fwd_hdim128_e4m3_split_sm90_cu_ceb34e2a_29714cute7productE)
_ZN72_INTERNAL_12b4d556_36_flash_fwd_hdim128_e4m3_split_sm90_cu_ceb34e2a_29714cute7productE:
	.zero		1
	.type		_ZN72_INTERNAL_12b4d556_36_flash_fwd_hdim128_e4m3_split_sm90_cu_ceb34e2a_29714cuda3std3__45__cpo3endE,@object
	.size		_ZN72_INTERNAL_12b4d556_36_flash_fwd_hdim128_e4m3_split_sm90_cu_ceb34e2a_29714cuda3std3__45__cpo3endE,(_ZN72_INTERNAL_12b4d556_36_flash_fwd_hdim128_e4m3_split_sm90_cu_ceb34e2a_29714cuda3std3__419piecewise_constructE - _ZN72_INTERNAL_12b4d556_36_flash_fwd_hdim128_e4m3_split_sm90_cu_ceb34e2a_29714cuda3std3__45__cpo3endE)
_ZN72_INTERNAL_12b4d556_36_flash_fwd_hdim128_e4m3_split_sm90_cu_ceb34e2a_29714cuda3std3__45__cpo3endE:
	.zero		1
	.type		_ZN72_INTERNAL_12b4d556_36_flash_fwd_hdim128_e4m3_split_sm90_cu_ceb34e2a_29714cuda3std3__419piecewise_constructE,@object
	.size		_ZN72_INTERNAL_12b4d556_36_flash_fwd_hdim128_e4m3_split_sm90_cu_ceb34e2a_29714cuda3std3__419piecewise_constructE,(_ZN72_INTERNAL_12b4d556_36_flash_fwd_hdim128_e4m3_split_sm90_cu_ceb34e2a_29714cuda3std3__45__cpo4cendE - _ZN72_INTERNAL_12b4d556_36_flash_fwd_hdim128_e4m3_split_sm90_cu_ceb34e2a_29714cuda3std3__419piecewise_constructE)
_ZN72_INTERNAL_12b4d556_36_flash_fwd_hdim128_e4m3_split_sm90_cu_ceb34e2a_29714cuda3std3__419piecewise_constructE:
	.zero		1
	.type		_ZN72_INTERNAL_12b4d556_36_flash_fwd_hdim128_e4m3_split_sm90_cu_ceb34e2a_29714cuda3std3__45__cpo4cendE,@object
	.size		_ZN72_INTERNAL_12b4d556_36_flash_fwd_hdim128_e4m3_split_sm90_cu_ceb34e2a_29714cuda3std3__45__cpo4cendE,(_ZN72_INTERNAL_12b4d556_36_flash_fwd_hdim128_e4m3_split_sm90_cu_ceb34e2a_29714cuda3std6ranges3__45__cpo4swapE - _ZN72_INTERNAL_12b4d556_36_flash_fwd_hdim128_e4m3_split_sm90_cu_ceb34e2a_29714cuda3std3__45__cpo4cendE)
_ZN72_INTERNAL_12b4d556_36_flash_fwd_hdim128_e4m3_split_sm90_cu_ceb34e2a_29714cuda3std3__45__cpo4cendE:
	.zero		1
	.type		_ZN72_INTERNAL_12b4d556_36_flash_fwd_hdim128_e4m3_split_sm90_cu_ceb34e2a_29714cuda3std6ranges3__45__cpo4swapE,@object
	.size		_ZN72_INTERNAL_12b4d556_36_flash_fwd_hdim128_e4m3_split_sm90_cu_ceb34e2a_29714cuda3std6ranges3__45__cpo4swapE,(.L_7 - _ZN72_INTERNAL_12b4d556_36_flash_fwd_hdim128_e4m3_split_sm90_cu_ceb34e2a_29714cuda3std6ranges3__45__cpo4swapE)
_ZN72_INTERNAL_12b4d556_36_flash_fwd_hdim128_e4m3_split_sm90_cu_ceb34e2a_29714cuda3std6ranges3__45__cpo4swapE:
	.zero		1
.L_7:


//--------------------- .nv.constant0._ZN7cutlass13device_kernelIN5flash11enable_sm90INS1_16FlashAttnFwdSm90INS1_25CollectiveMainloopFwdSm90ILi2EN4cute5tupleIJNS5_1CILi1EEES8_S8_EEENS6_IJNS7_ILi128EEENS7_ILi224EEESA_EEELi128ENS_12float_e4m3_tEfNS_4arch4Sm90ELb0ELb0ELb0ELb0ELb0ELb0ELb0ELb1ELb1ELb1ELb1ELb0EEENS1_21CollectiveEpilogueFwdINS6_IJSA_SA_SB_EEES9_NS_10bfloat16_tESF_Li256ELb0ELb1ELb1ELb1EEENS1_19SingleTileSchedulerILb0ELb1ELb1ELi128EEEEEEEEEvNT_6ParamsE --------------------------
	.section	.nv.constant0._ZN7cutlass13device_kernelIN5flash11enable_sm90INS1_16FlashAttnFwdSm90INS1_25CollectiveMainloopFwdSm90ILi2EN4cute5tupleIJNS5_1CILi1EEES8_S8_EEENS6_IJNS7_ILi128EEENS7_ILi224EEESA_EEELi128ENS_12float_e4m3_tEfNS_4arch4Sm90ELb0ELb0ELb0ELb0ELb0ELb0ELb0ELb1ELb1ELb1ELb1ELb0EEENS1_21CollectiveEpilogueFwdINS6_IJSA_SA_SB_EEES9_NS_10bfloat16_tESF_Li256ELb0ELb1ELb1ELb1EEENS1_19SingleTileSchedulerILb0ELb1ELb1ELi128EEEEEEEEEvNT_6ParamsE,"a",@progbits
	.sectionflags	@""
	.align	4
.nv.constant0._ZN7cutlass13device_kernelIN5flash11enable_sm90INS1_16FlashAttnFwdSm90INS1_25CollectiveMainloopFwdSm90ILi2EN4cute5tupleIJNS5_1CILi1EEES8_S8_EEENS6_IJNS7_ILi128EEENS7_ILi224EEESA_EEELi128ENS_12float_e4m3_tEfNS_4arch4Sm90ELb0ELb0ELb0ELb0ELb0ELb0ELb0ELb1ELb1ELb1ELb1ELb0EEENS1_21CollectiveEpilogueFwdINS6_IJSA_SA_SB_EEES9_NS_10bfloat16_tESF_Li256ELb0ELb1ELb1ELb1EEENS1_19SingleTileSchedulerILb0ELb1ELb1ELi128EEEEEEEEEvNT_6ParamsE:
	.zero		3456


//--------------------- .nv.constant0._ZN7cutlass13device_kernelIN5flash11enable_sm90INS1_16FlashAttnFwdSm90INS1_25CollectiveMainloopFwdSm90ILi2EN4cute5tupleIJNS5_1CILi1EEES8_S8_EEENS6_IJNS7_ILi128EEENS7_ILi224EEESA_EEELi128ENS_12float_e4m3_tEfNS_4arch4Sm90ELb0ELb0ELb0ELb1ELb0ELb0ELb0ELb1ELb1ELb1ELb1ELb0EEENS1_21CollectiveEpilogueFwdINS6_IJSA_SA_SB_EEES9_NS_10bfloat16_tESF_Li256ELb1ELb1ELb1ELb1EEENS1_36VarlenDynamicPersistentTileSchedulerILi128ELi224ELi256ELi128ELb1ELb1ELb1ELb0ELb1ELb1EEEEEEEEEvNT_6ParamsE --------------------------
	.section	.nv.constant0._ZN7cutlass13device_kernelIN5flash11enable_sm90INS1_16FlashAttnFwdSm90INS1_25CollectiveMainloopFwdSm90ILi2EN4cute5tupleIJNS5_1CILi1EEES8_S8_EEENS6_IJNS7_ILi128EEENS7_ILi224EEESA_EEELi128ENS_12float_e4m3_tEfNS_4arch4Sm90ELb0ELb0ELb0ELb1ELb0ELb0ELb0ELb1ELb1ELb1ELb1ELb0EEENS1_21CollectiveEpilogueFwdINS6_IJSA_SA_SB_EEES9_NS_10bfloat16_tESF_Li256ELb1ELb1ELb1ELb1EEENS1_36VarlenDynamicPersistentTileSchedulerILi128ELi224ELi256ELi128ELb1ELb1ELb1ELb0ELb1ELb1EEEEEEEEEvNT_6ParamsE,"a",@progbits
	.sectionflags	@""
	.align	4
.nv.constant0._ZN7cutlass13device_kernelIN5flash11enable_sm90INS1_16FlashAttnFwdSm90INS1_25CollectiveMainloopFwdSm90ILi2EN4cute5tupleIJNS5_1CILi1EEES8_S8_EEENS6_IJNS7_ILi128EEENS7_ILi224EEESA_EEELi128ENS_12float_e4m3_tEfNS_4arch4Sm90ELb0ELb0ELb0ELb1ELb0ELb0ELb0ELb1ELb1ELb1ELb1ELb0EEENS1_21CollectiveEpilogueFwdINS6_IJSA_SA_SB_EEES9_NS_10bfloat16_tESF_Li256ELb1ELb1ELb1ELb1EEENS1_36VarlenDynamicPersistentTileSchedulerILi128ELi224ELi256ELi128ELb1ELb1ELb1ELb0ELb1ELb1EEEEEEEEEvNT_6ParamsE:
	.zero		3584


//--------------------- .nv.constant0._ZN7cutlass13device_kernelIN5flash11enable_sm90INS1_16FlashAttnFwdSm90INS1_25CollectiveMainloopFwdSm90ILi2EN4cute5tupleIJNS5_1CILi1EEES8_S8_EEENS6_IJNS7_ILi128EEENS7_ILi224EEESA_EEELi128ENS_12float_e4m3_tEfNS_4arch4Sm90ELb0ELb0ELb0ELb1ELb0ELb1ELb0ELb1ELb1ELb1ELb1ELb0EEENS1_21CollectiveEpilogueFwdINS6_IJSA_SA_SB_EEES9_NS_10bfloat16_tESF_Li256ELb1ELb1ELb1ELb1EEENS1_36VarlenDynamicPersistentTileSchedulerILi128ELi224ELi256ELi128ELb1ELb1ELb1ELb0ELb1ELb1EEEEEEEEEvNT_6ParamsE --------------------------
	.section	.nv.constant0._ZN7cutlass13device_kernelIN5flash11enable_sm90INS1_16FlashAttnFwdSm90INS1_25CollectiveMainloopFwdSm90ILi2EN4cute5tupleIJNS5_1CILi1EEES8_S8_EEENS6_IJNS7_ILi128EEENS7_ILi224EEESA_EEELi128ENS_12float_e4m3_tEfNS_4arch4Sm90ELb0ELb0ELb0ELb1ELb0ELb1ELb0ELb1ELb1ELb1ELb1ELb0EEENS1_21CollectiveEpilogueFwdINS6_IJSA_SA_SB_EEES9_NS_10bfloat16_tESF_Li256ELb1ELb1ELb1ELb1EEENS1_36VarlenDynamicPersistentTileSchedulerILi128ELi224ELi256ELi128ELb1ELb1ELb1ELb0ELb1ELb1EEEEEEEEEvNT_6ParamsE,"a",@progbits
	.sectionflags	@""
	.align	4
.nv.constant0._ZN7cutlass13device_kernelIN5flash11enable_sm90INS1_16FlashAttnFwdSm90INS1_25CollectiveMainloopFwdSm90ILi2EN4cute5tupleIJNS5_1CILi1EEES8_S8_EEENS6_IJNS7_ILi128EEENS7_ILi224EEESA_EEELi128ENS_12float_e4m3_tEfNS_4arch4Sm90ELb0ELb0ELb0ELb1ELb0ELb1ELb0ELb1ELb1ELb1ELb1ELb0EEENS1_21CollectiveEpilogueFwdINS6_IJSA_SA_SB_EEES9_NS_10bfloat16_tESF_Li256ELb1ELb1ELb1ELb1EEENS1_36VarlenDynamicPersistentTileSchedulerILi128ELi224ELi256ELi128ELb1ELb1ELb1ELb0ELb1ELb1EEEEEEEEEvNT_6ParamsE:
	.zero		3584


//--------------------- .nv.constant0._ZN7cutlass13device_kernelIN5flash11enable_sm90INS1_16FlashAttnFwdSm90INS1_25CollectiveMainloopFwdSm90ILi2EN4cute5tupleIJNS5_1CILi1EEES8_S8_EEENS6_IJNS7_ILi128EEENS7_ILi224EEESA_EEELi128ENS_12float_e4m3_tEfNS_4arch4Sm90ELb0ELb1ELb0ELb0ELb0ELb0ELb0ELb1ELb1ELb1ELb1ELb0EEENS1_21CollectiveEpilogueFwdINS6_IJSA_SA_SB_EEES9_NS_10bfloat16_tESF_Li256ELb0ELb1ELb1ELb1EEENS1_19SingleTileSchedulerILb0ELb1ELb1ELi128EEEEEEEEEvNT_6ParamsE --------------------------
	.section	.nv.constant0._ZN7cutlass13device_kernelIN5flash11enable_sm90INS1_16FlashAttnFwdSm90INS1_25CollectiveMainloopFwdSm90ILi2EN4cute5tupleIJNS5_1CILi1EEES8_S8_EEENS6_IJNS7_ILi128EEENS7_ILi224EEESA_EEELi128ENS_12float_e4m3_tEfNS_4arch4Sm90ELb0ELb1ELb0ELb0ELb0ELb0ELb0ELb1ELb1ELb1ELb1ELb0EEENS1_21CollectiveEpilogueFwdINS6_IJSA_SA_SB_EEES9_NS_10bfloat16_tESF_Li256ELb0ELb1ELb1ELb1EEENS1_19SingleTileSchedulerILb0ELb1ELb1ELi128EEEEEEEEEvNT_6ParamsE,"a",@progbits
	.sectionflags	@""
	.align	4
.nv.constant0._ZN7cutlass13device_kernelIN5flash11enable_sm90INS1_16FlashAttnFwdSm90INS1_25CollectiveMainloopFwdSm90ILi2EN4cute5tupleIJNS5_1CILi1EEES8_S8_EEENS6_IJNS7_ILi128EEENS7_ILi224EEESA_EEELi128ENS_12float_e4m3_tEfNS_4arch4Sm90ELb0ELb1ELb0ELb0ELb0ELb0ELb0ELb1ELb1ELb1ELb1ELb0EEENS1_21CollectiveEpilogueFwdINS6_IJSA_SA_SB_EEES9_NS_10bfloat16_tESF_Li256ELb0ELb1ELb1ELb1EEENS1_19SingleTileSchedulerILb0ELb1ELb1ELi128EEEEEEEEEvNT_6ParamsE:
	.zero		3456


//--------------------- .nv.constant0._ZN7cutlass13device_kernelIN5flash11enable_sm90INS1_16FlashAttnFwdSm90INS1_25CollectiveMainloopFwdSm90ILi2EN4cute5tupleIJNS5_1CILi1EEES8_S8_EEENS6_IJNS7_ILi128EEENS7_ILi224EEESA_EEELi128ENS_12float_e4m3_tEfNS_4arch4Sm90ELb0ELb1ELb0ELb1ELb0ELb0ELb0ELb1ELb1ELb1ELb1ELb0EEENS1_21CollectiveEpilogueFwdINS6_IJSA_SA_SB_EEES9_NS_10bfloat16_tESF_Li256ELb1ELb1ELb1ELb1EEENS1_36VarlenDynamicPersistentTileSchedulerILi128ELi224ELi256ELi128ELb1ELb1ELb1ELb1ELb0ELb1EEEEEEEEEvNT_6ParamsE --------------------------
	.section	.nv.constant0._ZN7cutlass13device_kernelIN5flash11enable_sm90INS1_16FlashAttnFwdSm90INS1_25CollectiveMainloopFwdSm90ILi2EN4cute5tupleIJNS5_1CILi1EEES8_S8_EEENS6_IJNS7_ILi128EEENS7_ILi224EEESA_EEELi128ENS_12float_e4m3_tEfNS_4arch4Sm90ELb0ELb1ELb0ELb1ELb0ELb0ELb0ELb1ELb1ELb1ELb1ELb0EEENS1_21CollectiveEpilogueFwdINS6_IJSA_SA_SB_EEES9_NS_10bfloat16_tESF_Li256ELb1ELb1ELb1ELb1EEENS1_36VarlenDynamicPersistentTileSchedulerILi128ELi224ELi256ELi128ELb1ELb1ELb1ELb1ELb0ELb1EEEEEEEEEvNT_6ParamsE,"a",@progbits
	.sectionflags	@""
	.align	4
.nv.constant0._ZN7cutlass13device_kernelIN5flash11enable_sm90INS1_16FlashAttnFwdSm90INS1_25CollectiveMainloopFwdSm90ILi2EN4cute5tupleIJNS5_1CILi1EEES8_S8_EEENS6_IJNS7_ILi128EEENS7_ILi224EEESA_EEELi128ENS_12float_e4m3_tEfNS_4arch4Sm90ELb0ELb1ELb0ELb1ELb0ELb0ELb0ELb1ELb1ELb1ELb1ELb0EEENS1_21CollectiveEpilogueFwdINS6_IJSA_SA_SB_EEES9_NS_10bfloat16_tESF_Li256ELb1ELb1ELb1ELb1EEENS1_36VarlenDynamicPersistentTileSchedulerILi128ELi224ELi256ELi128ELb1ELb1ELb1ELb1ELb0ELb1EEEEEEEEEvNT_6ParamsE:
	.zero		3584


//--------------------- .nv.constant0._ZN7cutlass13device_kernelIN5flash11enable_sm90INS1_16FlashAttnFwdSm90INS1_25CollectiveMainloopFwdSm90ILi2EN4cute5tupleIJNS5_1CILi1EEES8_S8_EEENS6_IJNS7_ILi128EEENS7_ILi224EEESA_EEELi128ENS_12float_e4m3_tEfNS_4arch4Sm90ELb0ELb1ELb0ELb1ELb0ELb1ELb0ELb1ELb1ELb1ELb1ELb0EEENS1_21CollectiveEpilogueFwdINS6_IJSA_SA_SB_EEES9_NS_10bfloat16_tESF_Li256ELb1ELb1ELb1ELb1EEENS1_36VarlenDynamicPersistentTileSchedulerILi128ELi224ELi256ELi128ELb1ELb1ELb1ELb1ELb0ELb1EEEEEEEEEvNT_6ParamsE --------------------------
	.section	.nv.constant0._ZN7cutlass13device_kernelIN5flash11enable_sm90INS1_16FlashAttnFwdSm90INS1_25CollectiveMainloopFwdSm90ILi2EN4cute5tupleIJNS5_1CILi1EEES8_S8_EEENS6_IJNS7_ILi128EEENS7_ILi224EEESA_EEELi128ENS_12float_e4m3_tEfNS_4arch4Sm90ELb0ELb1ELb0ELb1ELb0ELb1ELb0ELb1ELb1ELb1ELb1ELb0EEENS1_21CollectiveEpilogueFwdINS6_IJSA_SA_SB_EEES9_NS_10bfloat16_tESF_Li256ELb1ELb1ELb1ELb1EEENS1_36VarlenDynamicPersistentTileSchedulerILi128ELi224ELi256ELi128ELb1ELb1ELb1ELb1ELb0ELb1EEEEEEEEEvNT_6ParamsE,"a",@progbits
	.sectionflags	@""
	.align	4
.nv.constant0._ZN7cutlass13device_kernelIN5flash11enable_sm90INS1_16FlashAttnFwdSm90INS1_25CollectiveMainloopFwdSm90ILi2EN4cute5tupleIJNS5_1CILi1EEES8_S8_EEENS6_IJNS7_ILi128EEENS7_ILi224EEESA_EEELi128ENS_12float_e4m3_tEfNS_4arch4Sm90ELb0ELb1ELb0ELb1ELb0ELb1ELb0ELb1ELb1ELb1ELb1ELb0EEENS1_21CollectiveEpilogueFwdINS6_IJSA_SA_SB_EEES9_NS_10bfloat16_tESF_Li256ELb1ELb1ELb1ELb1EEENS1_36VarlenDynamicPersistentTileSchedulerILi128ELi224ELi256ELi128ELb1ELb1ELb1ELb1ELb0ELb1EEEEEEEEEvNT_6ParamsE:
	.zero		3584


//--------------------- .nv.constant0._ZN7cutlass13device_kernelIN5flash11enable_sm90INS1_16FlashAttnFwdSm90INS1_25CollectiveMainloopFwdSm90ILi2EN4cute5tupleIJNS5_1CILi1EEES8_S8_EEENS6_IJNS7_ILi128EEENS7_ILi224EEESA_EEELi128ENS_12float_e4m3_tEfNS_4arch4Sm90ELb1ELb0ELb0ELb0ELb0ELb0ELb0ELb1ELb1ELb1ELb1ELb0EEENS1_21CollectiveEpilogueFwdINS6_IJSA_SA_SB_EEES9_NS_10bfloat16_tESF_Li256ELb0ELb1ELb1ELb1EEENS1_19SingleTileSchedulerILb0ELb1ELb1ELi128EEEEEEEEEvNT_6ParamsE --------------------------
	.section	.nv.constant0._ZN7cutlass13device_kernelIN5flash11enable_sm90INS1_16FlashAttnFwdSm90INS1_25CollectiveMainloopFwdSm90ILi2EN4cute5tupleIJNS5_1CILi1EEES8_S8_EEENS6_IJNS7_ILi128EEENS7_ILi224EEESA_EEELi128ENS_12float_e4m3_tEfNS_4arch4Sm90ELb1ELb0ELb0ELb0ELb0ELb0ELb0ELb1ELb1ELb1ELb1ELb0EEENS1_21CollectiveEpilogueFwdINS6_IJSA_SA_SB_EEES9_NS_10bfloat16_tESF_Li256ELb0ELb1ELb1ELb1EEENS1_19SingleTileSchedulerILb0ELb1ELb1ELi128EEEEEEEEEvNT_6ParamsE,"a",@progbits
	.sectionflags	@""
	.align	4
.nv.constant0._ZN7cutlass13device_kernelIN5flash11enable_sm90INS1_16FlashAttnFwdSm90INS1_25CollectiveMainloopFwdSm90ILi2EN4cute5tupleIJNS5_1CILi1EEES8_S8_EEENS6_IJNS7_ILi128EEENS7_ILi224EEESA_EEELi128ENS_12float_e4m3_tEfNS_4arch4Sm90ELb1ELb0ELb0ELb0ELb0ELb0ELb0ELb1ELb1ELb1ELb1ELb0EEENS1_21CollectiveEpilogueFwdINS6_IJSA_SA_SB_EEES9_NS_10bfloat16_tESF_Li256ELb0ELb1ELb1ELb1EEENS1_19SingleTileSchedulerILb0ELb1ELb1ELi128EEEEEEEEEvNT_6ParamsE:
	.zero		3456


//--------------------- .nv.constant0._ZN7cutlass13device_kernelIN5flash11enable_sm90INS1_16FlashAttnFwdSm90INS1_25CollectiveMainloopFwdSm90ILi2EN4cute5tupleIJNS5_1CILi1EEES8_S8_EEENS6_IJNS7_ILi128EEENS7_ILi224EEESA_EEELi128ENS_12float_e4m3_tEfNS_4arch4Sm90ELb1ELb0ELb0ELb1ELb0ELb0ELb0ELb1ELb1ELb1ELb1ELb0EEENS1_21CollectiveEpilogueFwdINS6_IJSA_SA_SB_EEES9_NS_10bfloat16_tESF_Li256ELb1ELb1ELb1ELb1EEENS1_36VarlenDynamicPersistentTileSchedulerILi128ELi224ELi256ELi128ELb1ELb1ELb1ELb1ELb1ELb1EEEEEEEEEvNT_6ParamsE --------------------------
	.section	.nv.constant0._ZN7cutlass13device_kernelIN5flash11enable_sm90INS1_16FlashAttnFwdSm90INS1_25CollectiveMainloopFwdSm90ILi2EN4cute5tupleIJNS5_1CILi1EEES8_S8_EEENS6_IJNS7_ILi128EEENS7_ILi224EEESA_EEELi128ENS_12float_e4m3_tEfNS_4arch4Sm90ELb1ELb0ELb0ELb1ELb0ELb0ELb0ELb1ELb1ELb1ELb1ELb0EEENS1_21CollectiveEpilogueFwdINS6_IJSA_SA_SB_EEES9_NS_10bfloat16_tESF_Li256ELb1ELb1ELb1ELb1EEENS1_36VarlenDynamicPersistentTileSchedulerILi128ELi224ELi256ELi128ELb1ELb1ELb1ELb1ELb1ELb1EEEEEEEEEvNT_6ParamsE,"a",@progbits
	.sectionflags	@""
	.align	4
.nv.constant0._ZN7cutlass13device_kernelIN5flash11enable_sm90INS1_16FlashAttnFwdSm90INS1_25CollectiveMainloopFwdSm90ILi2EN4cute5tupleIJNS5_1CILi1EEES8_S8_EEENS6_IJNS7_ILi128EEENS7_ILi224EEESA_EEELi128ENS_12float_e4m3_tEfNS_4arch4Sm90ELb1ELb0ELb0ELb1ELb0ELb0ELb0ELb1ELb1ELb1ELb1ELb0EEENS1_21CollectiveEpilogueFwdINS6_IJSA_SA_SB_EEES9_NS_10bfloat16_tESF_Li256ELb1ELb1ELb1ELb1EEENS1_36VarlenDynamicPersistentTileSchedulerILi128ELi224ELi256ELi128ELb1ELb1ELb1ELb1ELb1ELb1EEEEEEEEEvNT_6ParamsE:
	.zero		3584


//--------------------- .nv.constant0._ZN7cutlass13device_kernelIN5flash11enable_sm90INS1_16FlashAttnFwdSm90INS1_25CollectiveMainloopFwdSm90ILi2EN4cute5tupleIJNS5_1CILi1EEES8_S8_EEENS6_IJNS7_ILi128EEENS7_ILi224EEESA_EEELi128ENS_12float_e4m3_tEfNS_4arch4Sm90ELb1ELb0ELb0ELb1ELb0ELb1ELb0ELb1ELb1ELb1ELb1ELb0EEENS1_21CollectiveEpilogueFwdINS6_IJSA_SA_SB_EEES9_NS_10bfloat16_tESF_Li256ELb1ELb1ELb1ELb1EEENS1_36VarlenDynamicPersistentTileSchedulerILi128ELi224ELi256ELi128ELb1ELb1ELb1ELb1ELb1ELb1EEEEEEEEEvNT_6ParamsE --------------------------
	.section	.nv.constant0._ZN7cutlass13device_kernelIN5flash11enable_sm90INS1_16FlashAttnFwdSm90INS1_25CollectiveMainloopFwdSm90ILi2EN4cute5tupleIJNS5_1CILi1EEES8_S8_EEENS6_IJNS7_ILi128EEENS7_ILi224EEESA_EEELi128ENS_12float_e4m3_tEfNS_4arch4Sm90ELb1ELb0ELb0ELb1ELb0ELb1ELb0ELb1ELb1ELb1ELb1ELb0EEENS1_21CollectiveEpilogueFwdINS6_IJSA_SA_SB_EEES9_NS_10bfloat16_tESF_Li256ELb1ELb1ELb1ELb1EEENS1_36VarlenDynamicPersistentTileSchedulerILi128ELi224ELi256ELi128ELb1ELb1ELb1ELb1ELb1ELb1EEEEEEEEEvNT_6ParamsE,"a",@progbits
	.sectionflags	@""
	.align	4
.nv.constant0._ZN7cutlass13device_kernelIN5flash11enable_sm90INS1_16FlashAttnFwdSm90INS1_25CollectiveMainloopFwdSm90ILi2EN4cute5tupleIJNS5_1CILi1EEES8_S8_EEENS6_IJNS7_ILi128EEENS7_ILi224EEESA_EEELi128ENS_12float_e4m3_tEfNS_4arch4Sm90ELb1ELb0ELb0ELb1ELb0ELb1ELb0ELb1ELb1ELb1ELb1ELb0EEENS1_21CollectiveEpilogueFwdINS6_IJSA_SA_SB_EEES9_NS_10bfloat16_tESF_Li256ELb1ELb1ELb1ELb1EEENS1_36VarlenDynamicPersistentTileSchedulerILi128ELi224ELi256ELi128ELb1ELb1ELb1ELb1ELb1ELb1EEEEEEEEEvNT_6ParamsE:
	.zero		3584


//--------------------- SYMBOLS --------------------------

	.type		.nv.reservedSmem.offset0,@object
	.size		.nv.reservedSmem.offset0,0x4
